	.target	sm_100a

	.elftype	@"ET_EXEC"


//--------------------- .note.nv.tkinfo           --------------------------
	.section	.note.nv.tkinfo,"",@"SHT_NOTE"
	.sectionflags	@"SHF_NOTE_NV_TKINFO"
	.tkinfo
        /*0018*/ 	.word	0x00000002
        /*0030*/ 	.string	""
        /*0030*/ 	.string	"ptxas"
        /*0030*/ 	.string	"Cuda compilation tools, release 13.0, V13.0.88"
        /*0030*/ 	.string	"Build cuda_13.0.r13.0/compiler.36424714_0"
        /*0030*/ 	.string	"-arch sm_100a -m 64 "



//--------------------- .note.nv.cuinfo           --------------------------
	.section	.note.nv.cuinfo,"",@"SHT_NOTE"
	.sectionflags	@"SHF_NOTE_NV_CUINFO"
        /*0018*/ 	.short	0x0002
        /*001a*/ 	.short	0x0064
        /*001c*/ 	.short	0x0082
	.zero		2


//--------------------- .nv.info                  --------------------------
	.section	.nv.info,"",@"SHT_CUDA_INFO"
	.align	4


	//----- nvinfo : EIATTR_REGCOUNT
	.align		4
        /*0000*/ 	.byte	0x04, 0x2f
        /*0002*/ 	.short	(.L_19 - .L_18)
	.align		4
.L_18:
        /*0004*/ 	.word	index@(_ZN7cutlass13device_kernelINS_4gemm6kernel13GemmUniversalIN4cute5tupleIJiiiiEEENS1_10collective13CollectiveMmaINS1_35MainloopSm100TmaUmmaWarpSpecializedILi17ELi2ELi4ENS5_IJNS4_1CILi2EEENSA_ILi1EEESC_EEEEENS5_IJNSA_ILi64EEENSA_ILi128EEESF_EEEaNS5_IJlSC_lEEEaSI_NS4_8TiledMMAINS4_8MMA_AtomIJNS4_15SM100_MMA_S8_SSIaaiLi64ELi128ELNS4_4UMMA5MajorE0ELSN_0ELNSM_8SaturateE0EEEEEENS4_6LayoutINS5_IJSC_SC_SC_EEENS5_IJNSA_ILi0EEEST_ST_EEEEENS5_IJNS4_10UnderscoreESW_SW_EEEEENS4_13SM90_TMA_LOADENS4_14ComposedLayoutINS4_7SwizzleILi2ELi4ELi3EEENS4_18smem_ptr_flag_bitsILi8EEENSR_INS5_IJNSA_ILi8EEESF_EEENS5_IJSF_SC_EEEEEEEvNS4_8identityENS4_23SM90_TMA_LOAD_MULTICASTES19_vS1A_EENS_8epilogue10collective18CollectiveEpilogueINS1D_23Sm100TmaWarpSpecializedILi2ELi2ELi32ELb0ELb0EEEJSH_NS5_IJNSR_ISF_SC_EES1I_EEEaSI_aSI_NS1D_6fusion15FusionCallbacksIS1H_NS1K_17LinearCombinationIaiaiLNS_15FloatRoundStyleE2EEESH_S1J_JEEENS4_5SM1004TMEM4LOAD26SM100_TMEM_LOAD_16dp32b32xESZ_S19_NS4_39AutoVectorizingCopyWithAssumedAlignmentILi128EEENS4_14SM90_TMA_STOREES19_S1V_S1V_EEEvvEEEEvNT_6ParamsE)
        /*0008*/ 	.word	0x0000005a


	//----- nvinfo : EIATTR_FRAME_SIZE
	.align		4
.L_19:
        /*000c*/ 	.byte	0x04, 0x11
        /*000e*/ 	.short	(.L_21 - .L_20)
	.align		4
.L_20:
        /*0010*/ 	.word	index@($__internal_2_$__cuda_sm10x_tcgen05_guardrail_trap_unallocated_columns_being_dealloced)
        /*0014*/ 	.word	0x00000000


	//----- nvinfo : EIATTR_FRAME_SIZE
	.align		4
.L_21:
        /*0018*/ 	.byte	0x04, 0x11
        /*001a*/ 	.short	(.L_23 - .L_22)
	.align		4
.L_22:
        /*001c*/ 	.word	index@($__internal_1_$__cuda_sm10x_tcgen05_guardrail_trap_phase_invalid_during_alloc)
        /*0020*/ 	.word	0x00000000


	//----- nvinfo : EIATTR_FRAME_SIZE
	.align		4
.L_23:
        /*0024*/ 	.byte	0x04, 0x11
        /*0026*/ 	.short	(.L_25 - .L_24)
	.align		4
.L_24:
        /*0028*/ 	.word	index@($__internal_0_$__cuda_sm10x_tcgen05_guardrail_trap_col_being_dealloced_not_returned_by_alloc)
        /*002c*/ 	.word	0x00000000


	//----- nvinfo : EIATTR_FRAME_SIZE
	.align		4
.L_25:
        /*0030*/ 	.byte	0x04, 0x11
        /*0032*/ 	.short	(.L_27 - .L_26)
	.align		4
.L_26:
        /*0034*/ 	.word	index@(_ZN7cutlass13device_kernelINS_4gemm6kernel13GemmUniversalIN4cute5tupleIJiiiiEEENS1_10collective13CollectiveMmaINS1_35MainloopSm100TmaUmmaWarpSpecializedILi17ELi2ELi4ENS5_IJNS4_1CILi2EEENSA_ILi1EEESC_EEEEENS5_IJNSA_ILi64EEENSA_ILi128EEESF_EEEaNS5_IJlSC_lEEEaSI_NS4_8TiledMMAINS4_8MMA_AtomIJNS4_15SM100_MMA_S8_SSIaaiLi64ELi128ELNS4_4UMMA5MajorE0ELSN_0ELNSM_8SaturateE0EEEEEENS4_6LayoutINS5_IJSC_SC_SC_EEENS5_IJNSA_ILi0EEEST_ST_EEEEENS5_IJNS4_10UnderscoreESW_SW_EEEEENS4_13SM90_TMA_LOADENS4_14ComposedLayoutINS4_7SwizzleILi2ELi4ELi3EEENS4_18smem_ptr_flag_bitsILi8EEENSR_INS5_IJNSA_ILi8EEESF_EEENS5_IJSF_SC_EEEEEEEvNS4_8identityENS4_23SM90_TMA_LOAD_MULTICASTES19_vS1A_EENS_8epilogue10collective18CollectiveEpilogueINS1D_23Sm100TmaWarpSpecializedILi2ELi2ELi32ELb0ELb0EEEJSH_NS5_IJNSR_ISF_SC_EES1I_EEEaSI_aSI_NS1D_6fusion15FusionCallbacksIS1H_NS1K_17LinearCombinationIaiaiLNS_15FloatRoundStyleE2EEESH_S1J_JEEENS4_5SM1004TMEM4LOAD26SM100_TMEM_LOAD_16dp32b32xESZ_S19_NS4_39AutoVectorizingCopyWithAssumedAlignmentILi128EEENS4_14SM90_TMA_STOREES19_S1V_S1V_EEEvvEEEEvNT_6ParamsE)
        /*0038*/ 	.word	0x00000000


	//----- nvinfo : EIATTR_MIN_STACK_SIZE
	.align		4
.L_27:
        /*003c*/ 	.byte	0x04, 0x12
        /*003e*/ 	.short	(.L_29 - .L_28)
	.align		4
.L_28:
        /*0040*/ 	.word	index@(_ZN7cutlass13device_kernelINS_4gemm6kernel13GemmUniversalIN4cute5tupleIJiiiiEEENS1_10collective13CollectiveMmaINS1_35MainloopSm100TmaUmmaWarpSpecializedILi17ELi2ELi4ENS5_IJNS4_1CILi2EEENSA_ILi1EEESC_EEEEENS5_IJNSA_ILi64EEENSA_ILi128EEESF_EEEaNS5_IJlSC_lEEEaSI_NS4_8TiledMMAINS4_8MMA_AtomIJNS4_15SM100_MMA_S8_SSIaaiLi64ELi128ELNS4_4UMMA5MajorE0ELSN_0ELNSM_8SaturateE0EEEEEENS4_6LayoutINS5_IJSC_SC_SC_EEENS5_IJNSA_ILi0EEEST_ST_EEEEENS5_IJNS4_10UnderscoreESW_SW_EEEEENS4_13SM90_TMA_LOADENS4_14ComposedLayoutINS4_7SwizzleILi2ELi4ELi3EEENS4_18smem_ptr_flag_bitsILi8EEENSR_INS5_IJNSA_ILi8EEESF_EEENS5_IJSF_SC_EEEEEEEvNS4_8identityENS4_23SM90_TMA_LOAD_MULTICASTES19_vS1A_EENS_8epilogue10collective18CollectiveEpilogueINS1D_23Sm100TmaWarpSpecializedILi2ELi2ELi32ELb0ELb0EEEJSH_NS5_IJNSR_ISF_SC_EES1I_EEEaSI_aSI_NS1D_6fusion15FusionCallbacksIS1H_NS1K_17LinearCombinationIaiaiLNS_15FloatRoundStyleE2EEESH_S1J_JEEENS4_5SM1004TMEM4LOAD26SM100_TMEM_LOAD_16dp32b32xESZ_S19_NS4_39AutoVectorizingCopyWithAssumedAlignmentILi128EEENS4_14SM90_TMA_STOREES19_S1V_S1V_EEEvvEEEEvNT_6ParamsE)
        /*0044*/ 	.word	0x00000000
.L_29:


//--------------------- .nv.compat                --------------------------
	.section	.nv.compat,"",@"SHT_CUDA_COMPAT_INFO"
	.align	4
        /*0000*/ 	.byte	0x02, 0x09, 0x01, 0x00, 0x02, 0x02, 0x03, 0x00, 0x02, 0x05, 0x06, 0x00, 0x03, 0x07, 0x01, 0x01
        /*0010*/ 	.byte	0x02, 0x03, 0x01, 0x00, 0x02, 0x06, 0x01, 0x00, 0x04, 0x0b, 0x08, 0x00, 0x01, 0x00, 0x00, 0x00
        /*0020*/ 	.byte	0x00, 0x00, 0x00, 0x00


//--------------------- .nv.info._ZN7cutlass13device_kernelINS_4gemm6kernel13GemmUniversalIN4cute5tupleIJiiiiEEENS1_10collective13CollectiveMmaINS1_35MainloopSm100TmaUmmaWarpSpecializedILi17ELi2ELi4ENS5_IJNS4_1CILi2EEENSA_ILi1EEESC_EEEEENS5_IJNSA_ILi64EEENSA_ILi128EEESF_EEEaNS5_IJlSC_lEEEaSI_NS4_8TiledMMAINS4_8MMA_AtomIJNS4_15SM100_MMA_S8_SSIaaiLi64ELi128ELNS4_4UMMA5MajorE0ELSN_0ELNSM_8SaturateE0EEEEEENS4_6LayoutINS5_IJSC_SC_SC_EEENS5_IJNSA_ILi0EEEST_ST_EEEEENS5_IJNS4_10UnderscoreESW_SW_EEEEENS4_13SM90_TMA_LOADENS4_14ComposedLayoutINS4_7SwizzleILi2ELi4ELi3EEENS4_18smem_ptr_flag_bitsILi8EEENSR_INS5_IJNSA_ILi8EEESF_EEENS5_IJSF_SC_EEEEEEEvNS4_8identityENS4_23SM90_TMA_LOAD_MULTICASTES19_vS1A_EENS_8epilogue10collective18CollectiveEpilogueINS1D_23Sm100TmaWarpSpecializedILi2ELi2ELi32ELb0ELb0EEEJSH_NS5_IJNSR_ISF_SC_EES1I_EEEaSI_aSI_NS1D_6fusion15FusionCallbacksIS1H_NS1K_17LinearCombinationIaiaiLNS_15FloatRoundStyleE2EEESH_S1J_JEEENS4_5SM1004TMEM4LOAD26SM100_TMEM_LOAD_16dp32b32xESZ_S19_NS4_39AutoVectorizingCopyWithAssumedAlignmentILi128EEENS4_14SM90_TMA_STOREES19_S1V_S1V_EEEvvEEEEvNT_6ParamsE --------------------------
	.section	.nv.info._ZN7cutlass13device_kernelINS_4gemm6kernel13GemmUniversalIN4cute5tupleIJiiiiEEENS1_10collective13CollectiveMmaINS1_35MainloopSm100TmaUmmaWarpSpecializedILi17ELi2ELi4ENS5_IJNS4_1CILi2EEENSA_ILi1EEESC_EEEEENS5_IJNSA_ILi64EEENSA_ILi128EEESF_EEEaNS5_IJlSC_lEEEaSI_NS4_8TiledMMAINS4_8MMA_AtomIJNS4_15SM100_MMA_S8_SSIaaiLi64ELi128ELNS4_4UMMA5MajorE0ELSN_0ELNSM_8SaturateE0EEEEEENS4_6LayoutINS5_IJSC_SC_SC_EEENS5_IJNSA_ILi0EEEST_ST_EEEEENS5_IJNS4_10UnderscoreESW_SW_EEEEENS4_13SM90_TMA_LOADENS4_14ComposedLayoutINS4_7SwizzleILi2ELi4ELi3EEENS4_18smem_ptr_flag_bitsILi8EEENSR_INS5_IJNSA_ILi8EEESF_EEENS5_IJSF_SC_EEEEEEEvNS4_8identityENS4_23SM90_TMA_LOAD_MULTICASTES19_vS1A_EENS_8epilogue10collective18CollectiveEpilogueINS1D_23Sm100TmaWarpSpecializedILi2ELi2ELi32ELb0ELb0EEEJSH_NS5_IJNSR_ISF_SC_EES1I_EEEaSI_aSI_NS1D_6fusion15FusionCallbacksIS1H_NS1K_17LinearCombinationIaiaiLNS_15FloatRoundStyleE2EEESH_S1J_JEEENS4_5SM1004TMEM4LOAD26SM100_TMEM_LOAD_16dp32b32xESZ_S19_NS4_39AutoVectorizingCopyWithAssumedAlignmentILi128EEENS4_14SM90_TMA_STOREES19_S1V_S1V_EEEvvEEEEvNT_6ParamsE,"",@"SHT_CUDA_INFO"
	.sectionflags	@""
	.align	4


	//----- nvinfo : EIATTR_CUDA_API_VERSION
	.align		4
        /*0000*/ 	.byte	0x04, 0x37
        /*0002*/ 	.short	(.L_31 - .L_30)
.L_30:
        /*0004*/ 	.word	0x00000082


	//----- nvinfo : EIATTR_KPARAM_INFO
	.align		4
.L_31:
        /*0008*/ 	.byte	0x04, 0x17
        /*000a*/ 	.short	(.L_33 - .L_32)
.L_32:
        /*000c*/ 	.word	0x00000000
        /*0010*/ 	.short	0x0000
        /*0012*/ 	.short	0x0000
        /*0014*/ 	.byte	0x00, 0xf0, 0x01, 0x20


	//----- nvinfo : EIATTR_AT_ENTRY_FRAGMENTS
	.align		4
.L_33:
        /*0018*/ 	.byte	0x04, 0x4f
        /*001a*/ 	.short	(.L_35 - .L_34)


	//   ....[0]....
.L_34:
        /*001c*/ 	.word	0x00000006


	//----- nvinfo : EIATTR_RESERVED_SMEM_USED
	.align		4
.L_35:
        /*0020*/ 	.byte	0x01, 0x41
	.zero		2


	//----- nvinfo : EIATTR_SPARSE_MMA_MASK
	.align		4
        /*0024*/ 	.byte	0x03, 0x50
        /*0026*/ 	.short	0x0000


	//----- nvinfo : EIATTR_TCGEN05_1CTA_USED
	.align		4
        /*0028*/ 	.byte	0x01, 0x51
	.zero		2


	//----- nvinfo : EIATTR_MAXREG_COUNT
	.align		4
        /*002c*/ 	.byte	0x03, 0x1b
        /*002e*/ 	.short	0x00ff


	//----- nvinfo : EIATTR_NUM_BARRIERS
	.align		4
        /*0030*/ 	.byte	0x02, 0x4c
        /*0032*/ 	.byte	0x07
	.zero		1


	//----- nvinfo : EIATTR_EXTERNS
	.align		4
        /*0034*/ 	.byte	0x04, 0x0f
        /*0036*/ 	.short	(.L_37 - .L_36)


	//   ....[0]....
	.align		4
.L_36:
        /*0038*/ 	.word	index@(__assertfail)


	//----- nvinfo : EIATTR_MERCURY_ISA_VERSION
	.align		4
.L_37:
        /*003c*/ 	.byte	0x03, 0x5f
        /*003e*/ 	.short	0x0101


	//----- nvinfo : EIATTR_INT_WARP_WIDE_INSTR_OFFSETS
	.align		4
        /*0040*/ 	.byte	0x04, 0x31
        /*0042*/ 	.short	(.L_39 - .L_38)


	//   ....[0]....
.L_38:
        /*0044*/ 	.word	0x00004490


	//   ....[1]....
        /*0048*/ 	.word	0x000044c0


	//   ....[2]....
        /*004c*/ 	.word	0x000044e0


	//   ....[3]....
        /*0050*/ 	.word	0x00005090


	//   ....[4]....
        /*0054*/ 	.word	0x00005100


	//   ....[5]....
        /*0058*/ 	.word	0x00005200


	//   ....[6]....
        /*005c*/ 	.word	0x000052b0


	//----- nvinfo : EIATTR_COOP_GROUP_MASK_REGIDS
	.align		4
.L_39:
        /*0060*/ 	.byte	0x04, 0x29
        /*0062*/ 	.short	(.L_41 - .L_40)


	//   ....[0]....
.L_40:
        /*0064*/ 	.word	0xffffffff


	//   ....[1]....
        /*0068*/ 	.word	0xffffffff


	//   ....[2]....
        /*006c*/ 	.word	0xffffffff


	//   ....[3]....
        /*0070*/ 	.word	0xffffffff


	//   ....[4]....
        /*0074*/ 	.word	0xffffffff


	//   ....[5]....
        /*0078*/ 	.word	0xffffffff


	//   ....[6]....
        /*007c*/ 	.word	0xffffffff


	//   ....[7]....
        /*0080*/ 	.word	0xffffffff


	//   ....[8]....
        /*0084*/ 	.word	0xffffffff


	//   ....[9]....
        /*0088*/ 	.word	0xffffffff


	//   ....[10]....
        /*008c*/ 	.word	0xffffffff


	//   ....[11]....
        /*0090*/ 	.word	0xffffffff


	//   ....[12]....
        /*0094*/ 	.word	0xffffffff


	//   ....[13]....
        /*0098*/ 	.word	0xffffffff


	//----- nvinfo : EIATTR_COOP_GROUP_INSTR_OFFSETS
	.align		4
.L_41:
        /*009c*/ 	.byte	0x04, 0x28
        /*009e*/ 	.short	(.L_43 - .L_42)


	//   ....[0]....
.L_42:
        /*00a0*/ 	.word	0x00000080


	//   ....[1]....
        /*00a4*/ 	.word	0x000004f0


	//   ....[2]....
        /*00a8*/ 	.word	0x00000850


	//   ....[3]....
        /*00ac*/ 	.word	0x000009b0


	//   ....[4]....
        /*00b0*/ 	.word	0x00000ab0


	//   ....[5]....
        /*00b4*/ 	.word	0x00000c20


	//   ....[6]....
        /*00b8*/ 	.word	0x00000dc0


	//   ....[7]....
        /*00bc*/ 	.word	0x00000f80


	//   ....[8]....
        /*00c0*/ 	.word	0x00002160


	//   ....[9]....
        /*00c4*/ 	.word	0x00003760


	//   ....[10]....
        /*00c8*/ 	.word	0x00003970


	//   ....[11]....
        /*00cc*/ 	.word	0x000039a0


	//   ....[12]....
        /*00d0*/ 	.word	0x00004370


	//   ....[13]....
        /*00d4*/ 	.word	0x000045a0


	//----- nvinfo : EIATTR_VRC_CTA_INIT_COUNT
	.align		4
.L_43:
        /*00d8*/ 	.byte	0x02, 0x4a
        /*00da*/ 	.byte	0x80
	.zero		1


	//----- nvinfo : EIATTR_SYSCALL_OFFSETS
	.align		4
        /*00dc*/ 	.byte	0x04, 0x46
        /*00de*/ 	.short	(.L_45 - .L_44)


	//   ....[0]....
.L_44:
        /*00e0*/ 	.word	0x00005eb0


	//   ....[1]....
        /*00e4*/ 	.word	0x00005ff0


	//   ....[2]....
        /*00e8*/ 	.word	0x00006820


	//   ....[3]....
        /*00ec*/ 	.word	0x000075c0


	//----- nvinfo : EIATTR_MBARRIER_INSTR_OFFSETS
	.align		4
.L_45:
        /*00f0*/ 	.byte	0x04, 0x39
        /*00f2*/ 	.short	(.L_47 - .L_46)


	//   ....[0]....
.L_46:
        /*00f4*/ 	.word	0x00000610
        /*00f8*/ 	.word	0x000000ff
        /*00fc*/ 	.word	0x00000000
        /*0100*/ 	.short	0x0100
        /*0102*/ 	.byte	0x04
	.zero		1


	//   ....[1]....
        /*0104*/ 	.word	0x00000620
        /*0108*/ 	.word	0x000000ff
        /*010c*/ 	.word	0x00000088
        /*0110*/ 	.short	0x0100
        /*0112*/ 	.byte	0x04
	.zero		1


	//   ....[2]....
        /*0114*/ 	.word	0x00000630
        /*0118*/ 	.word	0x000000ff
        /*011c*/ 	.word	0x00000008
        /*0120*/ 	.short	0x0100
        /*0122*/ 	.byte	0x04
	.zero		1


	//   ....[3]....
        /*0124*/ 	.word	0x00000640
        /*0128*/ 	.word	0x000000ff
        /*012c*/ 	.word	0x00000090
        /*0130*/ 	.short	0x0100
        /*0132*/ 	.byte	0x04
	.zero		1


	//   ....[4]....
        /*0134*/ 	.word	0x00000650
        /*0138*/ 	.word	0x000000ff
        /*013c*/ 	.word	0x00000010
        /*0140*/ 	.short	0x0100
        /*0142*/ 	.byte	0x04
	.zero		1


	//   ....[5]....
        /*0144*/ 	.word	0x00000660
        /*0148*/ 	.word	0x000000ff
        /*014c*/ 	.word	0x00000098
        /*0150*/ 	.short	0x0100
        /*0152*/ 	.byte	0x04
	.zero		1


	//   ....[6]....
        /*0154*/ 	.word	0x00000670
        /*0158*/ 	.word	0x000000ff
        /*015c*/ 	.word	0x00000018
        /*0160*/ 	.short	0x0100
        /*0162*/ 	.byte	0x04
	.zero		1


	//   ....[7]....
        /*0164*/ 	.word	0x00000680
        /*0168*/ 	.word	0x000000ff
        /*016c*/ 	.word	0x000000a0
        /*0170*/ 	.short	0x0100
        /*0172*/ 	.byte	0x04
	.zero		1


	//   ....[8]....
        /*0174*/ 	.word	0x00000690
        /*0178*/ 	.word	0x000000ff
        /*017c*/ 	.word	0x00000020
        /*0180*/ 	.short	0x0100
        /*0182*/ 	.byte	0x04
	.zero		1


	//   ....[9]....
        /*0184*/ 	.word	0x000006a0
        /*0188*/ 	.word	0x000000ff
        /*018c*/ 	.word	0x000000a8
        /*0190*/ 	.short	0x0100
        /*0192*/ 	.byte	0x04
	.zero		1


	//   ....[10]....
        /*0194*/ 	.word	0x000006b0
        /*0198*/ 	.word	0x000000ff
        /*019c*/ 	.word	0x00000028
        /*01a0*/ 	.short	0x0100
        /*01a2*/ 	.byte	0x04
	.zero		1


	//   ....[11]....
        /*01a4*/ 	.word	0x000006c0
        /*01a8*/ 	.word	0x000000ff
        /*01ac*/ 	.word	0x000000b0
        /*01b0*/ 	.short	0x0100
        /*01b2*/ 	.byte	0x04
	.zero		1


	//   ....[12]....
        /*01b4*/ 	.word	0x000006d0
        /*01b8*/ 	.word	0x000000ff
        /*01bc*/ 	.word	0x00000030
        /*01c0*/ 	.short	0x0100
        /*01c2*/ 	.byte	0x04
	.zero		1


	//   ....[13]....
        /*01c4*/ 	.word	0x000006e0
        /*01c8*/ 	.word	0x000000ff
        /*01cc*/ 	.word	0x000000b8
        /*01d0*/ 	.short	0x0100
        /*01d2*/ 	.byte	0x04
	.zero		1


	//   ....[14]....
        /*01d4*/ 	.word	0x000006f0
        /*01d8*/ 	.word	0x000000ff
        /*01dc*/ 	.word	0x00000038
        /*01e0*/ 	.short	0x0100
        /*01e2*/ 	.byte	0x04
	.zero		1


	//   ....[15]....
        /*01e4*/ 	.word	0x00000700
        /*01e8*/ 	.word	0x000000ff
        /*01ec*/ 	.word	0x000000c0
        /*01f0*/ 	.short	0x0100
        /*01f2*/ 	.byte	0x04
	.zero		1


	//   ....[16]....
        /*01f4*/ 	.word	0x00000710
        /*01f8*/ 	.word	0x000000ff
        /*01fc*/ 	.word	0x00000040
        /*0200*/ 	.short	0x0100
        /*0202*/ 	.byte	0x04
	.zero		1


	//   ....[17]....
        /*0204*/ 	.word	0x00000720
        /*0208*/ 	.word	0x000000ff
        /*020c*/ 	.word	0x000000c8
        /*0210*/ 	.short	0x0100
        /*0212*/ 	.byte	0x04
	.zero		1


	//   ....[18]....
        /*0214*/ 	.word	0x00000730
        /*0218*/ 	.word	0x000000ff
        /*021c*/ 	.word	0x00000048
        /*0220*/ 	.short	0x0100
        /*0222*/ 	.byte	0x04
	.zero		1


	//   ....[19]....
        /*0224*/ 	.word	0x00000740
        /*0228*/ 	.word	0x000000ff
        /*022c*/ 	.word	0x000000d0
        /*0230*/ 	.short	0x0100
        /*0232*/ 	.byte	0x04
	.zero		1


	//   ....[20]....
        /*0234*/ 	.word	0x00000750
        /*0238*/ 	.word	0x000000ff
        /*023c*/ 	.word	0x00000050
        /*0240*/ 	.short	0x0100
        /*0242*/ 	.byte	0x04
	.zero		1


	//   ....[21]....
        /*0244*/ 	.word	0x00000760
        /*0248*/ 	.word	0x000000ff
        /*024c*/ 	.word	0x000000d8
        /*0250*/ 	.short	0x0100
        /*0252*/ 	.byte	0x04
	.zero		1


	//   ....[22]....
        /*0254*/ 	.word	0x00000770
        /*0258*/ 	.word	0x000000ff
        /*025c*/ 	.word	0x00000058
        /*0260*/ 	.short	0x0100
        /*0262*/ 	.byte	0x04
	.zero		1


	//   ....[23]....
        /*0264*/ 	.word	0x00000780
        /*0268*/ 	.word	0x000000ff
        /*026c*/ 	.word	0x000000e0
        /*0270*/ 	.short	0x0100
        /*0272*/ 	.byte	0x04
	.zero		1


	//   ....[24]....
        /*0274*/ 	.word	0x00000790
        /*0278*/ 	.word	0x000000ff
        /*027c*/ 	.word	0x00000060
        /*0280*/ 	.short	0x0100
        /*0282*/ 	.byte	0x04
	.zero		1


	//   ....[25]....
        /*0284*/ 	.word	0x000007a0
        /*0288*/ 	.word	0x000000ff
        /*028c*/ 	.word	0x000000e8
        /*0290*/ 	.short	0x0100
        /*0292*/ 	.byte	0x04
	.zero		1


	//   ....[26]....
        /*0294*/ 	.word	0x000007b0
        /*0298*/ 	.word	0x000000ff
        /*029c*/ 	.word	0x00000068
        /*02a0*/ 	.short	0x0100
        /*02a2*/ 	.byte	0x04
	.zero		1


	//   ....[27]....
        /*02a4*/ 	.word	0x000007c0
        /*02a8*/ 	.word	0x000000ff
        /*02ac*/ 	.word	0x000000f0
        /*02b0*/ 	.short	0x0100
        /*02b2*/ 	.byte	0x04
	.zero		1


	//   ....[28]....
        /*02b4*/ 	.word	0x000007d0
        /*02b8*/ 	.word	0x000000ff
        /*02bc*/ 	.word	0x00000070
        /*02c0*/ 	.short	0x0100
        /*02c2*/ 	.byte	0x04
	.zero		1


	//   ....[29]....
        /*02c4*/ 	.word	0x000007e0
        /*02c8*/ 	.word	0x000000ff
        /*02cc*/ 	.word	0x000000f8
        /*02d0*/ 	.short	0x0100
        /*02d2*/ 	.byte	0x04
	.zero		1


	//   ....[30]....
        /*02d4*/ 	.word	0x000007f0
        /*02d8*/ 	.word	0x000000ff
        /*02dc*/ 	.word	0x00000078
        /*02e0*/ 	.short	0x0100
        /*02e2*/ 	.byte	0x04
	.zero		1


	//   ....[31]....
        /*02e4*/ 	.word	0x00000800
        /*02e8*/ 	.word	0x000000ff
        /*02ec*/ 	.word	0x00000100
        /*02f0*/ 	.short	0x0100
        /*02f2*/ 	.byte	0x04
	.zero		1


	//   ....[32]....
        /*02f4*/ 	.word	0x00000810
        /*02f8*/ 	.word	0x000000ff
        /*02fc*/ 	.word	0x00000080
        /*0300*/ 	.short	0x0100
        /*0302*/ 	.byte	0x04
	.zero		1


	//   ....[33]....
        /*0304*/ 	.word	0x00000820
        /*0308*/ 	.word	0x000000ff
        /*030c*/ 	.word	0x00000108
        /*0310*/ 	.short	0x0100
        /*0312*/ 	.byte	0x04
	.zero		1


	//   ....[34]....
        /*0314*/ 	.word	0x00000960
        /*0318*/ 	.word	0x000000ff
        /*031c*/ 	.word	0x00000110
        /*0320*/ 	.short	0x0100
        /*0322*/ 	.byte	0x04
	.zero		1


	//   ....[35]....
        /*0324*/ 	.word	0x00000970
        /*0328*/ 	.word	0x000000ff
        /*032c*/ 	.word	0x00000120
        /*0330*/ 	.short	0x0100
        /*0332*/ 	.byte	0x04
	.zero		1


	//   ....[36]....
        /*0334*/ 	.word	0x00000980
        /*0338*/ 	.word	0x000000ff
        /*033c*/ 	.word	0x00000118
        /*0340*/ 	.short	0x0100
        /*0342*/ 	.byte	0x04
	.zero		1


	//   ....[37]....
        /*0344*/ 	.word	0x00000990
        /*0348*/ 	.word	0x000000ff
        /*034c*/ 	.word	0x00000128
        /*0350*/ 	.short	0x0100
        /*0352*/ 	.byte	0x04
	.zero		1


	//   ....[38]....
        /*0354*/ 	.word	0x00000a80
        /*0358*/ 	.word	0x000000ff
        /*035c*/ 	.word	0x00000130
        /*0360*/ 	.short	0x0100
        /*0362*/ 	.byte	0x06
	.zero		1


	//   ....[39]....
        /*0364*/ 	.word	0x00000a90
        /*0368*/ 	.word	0x000000ff
        /*036c*/ 	.word	0x00000138
        /*0370*/ 	.short	0x0100
        /*0372*/ 	.byte	0x06
	.zero		1


	//   ....[40]....
        /*0374*/ 	.word	0x00000bd0
        /*0378*/ 	.word	0x000000ff
        /*037c*/ 	.word	0x00000140
        /*0380*/ 	.short	0x0100
        /*0382*/ 	.byte	0x06
	.zero		1


	//   ....[41]....
        /*0384*/ 	.word	0x00000be0
        /*0388*/ 	.word	0x000000ff
        /*038c*/ 	.word	0x00000150
        /*0390*/ 	.short	0x0100
        /*0392*/ 	.byte	0x06
	.zero		1


	//   ....[42]....
        /*0394*/ 	.word	0x00000bf0
        /*0398*/ 	.word	0x000000ff
        /*039c*/ 	.word	0x00000148
        /*03a0*/ 	.short	0x0100
        /*03a2*/ 	.byte	0x06
	.zero		1


	//   ....[43]....
        /*03a4*/ 	.word	0x00000c00
        /*03a8*/ 	.word	0x000000ff
        /*03ac*/ 	.word	0x00000158
        /*03b0*/ 	.short	0x0100
        /*03b2*/ 	.byte	0x06
	.zero		1


	//   ....[44]....
        /*03b4*/ 	.word	0x00000d30
        /*03b8*/ 	.word	0x000000ff
        /*03bc*/ 	.word	0x00000160
        /*03c0*/ 	.short	0x0100
        /*03c2*/ 	.byte	0x04
	.zero		1


	//   ....[45]....
        /*03c4*/ 	.word	0x00000d40
        /*03c8*/ 	.word	0x000000ff
        /*03cc*/ 	.word	0x00000180
        /*03d0*/ 	.short	0x0100
        /*03d2*/ 	.byte	0x04
	.zero		1


	//   ....[46]....
        /*03d4*/ 	.word	0x00000d50
        /*03d8*/ 	.word	0x000000ff
        /*03dc*/ 	.word	0x00000168
        /*03e0*/ 	.short	0x0100
        /*03e2*/ 	.byte	0x04
	.zero		1


	//   ....[47]....
        /*03e4*/ 	.word	0x00000d60
        /*03e8*/ 	.word	0x000000ff
        /*03ec*/ 	.word	0x00000188
        /*03f0*/ 	.short	0x0100
        /*03f2*/ 	.byte	0x04
	.zero		1


	//   ....[48]....
        /*03f4*/ 	.word	0x00000d70
        /*03f8*/ 	.word	0x000000ff
        /*03fc*/ 	.word	0x00000170
        /*0400*/ 	.short	0x0100
        /*0402*/ 	.byte	0x04
	.zero		1


	//   ....[49]....
        /*0404*/ 	.word	0x00000d80
        /*0408*/ 	.word	0x000000ff
        /*040c*/ 	.word	0x00000190
        /*0410*/ 	.short	0x0100
        /*0412*/ 	.byte	0x04
	.zero		1


	//   ....[50]....
        /*0414*/ 	.word	0x00000d90
        /*0418*/ 	.word	0x000000ff
        /*041c*/ 	.word	0x00000178
        /*0420*/ 	.short	0x0100
        /*0422*/ 	.byte	0x04
	.zero		1


	//   ....[51]....
        /*0424*/ 	.word	0x00000da0
        /*0428*/ 	.word	0x000000ff
        /*042c*/ 	.word	0x00000198
        /*0430*/ 	.short	0x0100
        /*0432*/ 	.byte	0x04
	.zero		1


	//   ....[52]....
        /*0434*/ 	.word	0x00000e90
        /*0438*/ 	.word	0x000000ff
        /*043c*/ 	.word	0x000001a0
        /*0440*/ 	.short	0x0100
        /*0442*/ 	.byte	0x04
	.zero		1


	//   ....[53]....
        /*0444*/ 	.word	0x00000ea0
        /*0448*/ 	.word	0x000000ff
        /*044c*/ 	.word	0x000001b0
        /*0450*/ 	.short	0x0100
        /*0452*/ 	.byte	0x04
	.zero		1


	//   ....[54]....
        /*0454*/ 	.word	0x00000eb0
        /*0458*/ 	.word	0x000000ff
        /*045c*/ 	.word	0x000001a8
        /*0460*/ 	.short	0x0100
        /*0462*/ 	.byte	0x04
	.zero		1


	//   ....[55]....
        /*0464*/ 	.word	0x00000ec0
        /*0468*/ 	.word	0x000000ff
        /*046c*/ 	.word	0x000001b8
        /*0470*/ 	.short	0x0100
        /*0472*/ 	.byte	0x04
	.zero		1


	//   ....[56]....
        /*0474*/ 	.word	0x000019e0
        /*0478*/ 	.word	0x00000000
        /*047c*/ 	.word	0x000001b0
        /*0480*/ 	.short	0x010a
        /*0482*/ 	.byte	0xff
	.zero		1


	//   ....[57]....
        /*0484*/ 	.word	0x00001a10
        /*0488*/ 	.word	0x00000000
        /*048c*/ 	.word	0x000001a0
        /*0490*/ 	.short	0x0101
        /*0492*/ 	.byte	0xff
	.zero		1


	//   ....[58]....
        /*0494*/ 	.word	0x00001ae0
        /*0498*/ 	.word	0x000000ff
        /*049c*/ 	.word	0x00000088
        /*04a0*/ 	.short	0x010a
        /*04a2*/ 	.byte	0x04
	.zero		1


	//   ....[59]....
        /*04a4*/ 	.word	0x00001b60
        /*04a8*/ 	.word	0x000000ff
        /*04ac*/ 	.word	0x00000088
        /*04b0*/ 	.short	0x010a
        /*04b2*/ 	.byte	0x21
	.zero		1


	//   ....[60]....
        /*04b4*/ 	.word	0x00001cf0
        /*04b8*/ 	.word	0x000000ff
        /*04bc*/ 	.word	0x00000088
        /*04c0*/ 	.short	0x010a
        /*04c2*/ 	.byte	0x08
	.zero		1


	//   ....[61]....
        /*04c4*/ 	.word	0x00001e10
        /*04c8*/ 	.word	0x000000ff
        /*04cc*/ 	.word	0x00000138
        /*04d0*/ 	.short	0x0101
        /*04d2*/ 	.byte	0x06
	.zero		1


	//   ....[62]....
        /*04d4*/ 	.word	0x00001e30
        /*04d8*/ 	.word	0x000000ff
        /*04dc*/ 	.word	0x00000088
        /*04e0*/ 	.short	0x010a
        /*04e2*/ 	.byte	0x04
	.zero		1


	//   ....[63]....
        /*04e4*/ 	.word	0x00001eb0
        /*04e8*/ 	.word	0x000000ff
        /*04ec*/ 	.word	0x00000088
        /*04f0*/ 	.short	0x010a
        /*04f2*/ 	.byte	0x11
	.zero		1


	//   ....[64]....
        /*04f4*/ 	.word	0x000020c0
        /*04f8*/ 	.word	0x000000ff
        /*04fc*/ 	.word	0x00000088
        /*0500*/ 	.short	0x010a
        /*0502*/ 	.byte	0x07
	.zero		1


	//   ....[65]....
        /*0504*/ 	.word	0x00002190
        /*0508*/ 	.word	0x00000003
        /*050c*/ 	.word	0x00000140
        /*0510*/ 	.short	0x010a
        /*0512*/ 	.byte	0xff
	.zero		1


	//   ....[66]....
        /*0514*/ 	.word	0x000022e0
        /*0518*/ 	.word	0x00000000
        /*051c*/ 	.word	0x00000000
        /*0520*/ 	.short	0x0101
        /*0522*/ 	.byte	0xff
	.zero		1


	//   ....[67]....
        /*0524*/ 	.word	0x00002890
        /*0528*/ 	.word	0x000000ff
        /*052c*/ 	.word	0x00000000
        /*0530*/ 	.short	0x010a
        /*0532*/ 	.byte	0x04
	.zero		1


	//   ....[68]....
        /*0534*/ 	.word	0x00002920
        /*0538*/ 	.word	0x000000ff
        /*053c*/ 	.word	0x00000000
        /*0540*/ 	.short	0x010a
        /*0542*/ 	.byte	0x05
	.zero		1


	//   ....[69]....
        /*0544*/ 	.word	0x000029b0
        /*0548*/ 	.word	0x000000ff
        /*054c*/ 	.word	0x00000000
        /*0550*/ 	.short	0x010a
        /*0552*/ 	.byte	0x05
	.zero		1


	//   ....[70]....
        /*0554*/ 	.word	0x00002a40
        /*0558*/ 	.word	0x000000ff
        /*055c*/ 	.word	0x00000000
        /*0560*/ 	.short	0x010a
        /*0562*/ 	.byte	0x05
	.zero		1


	//   ....[71]....
        /*0564*/ 	.word	0x00002ad0
        /*0568*/ 	.word	0x000000ff
        /*056c*/ 	.word	0x00000000
        /*0570*/ 	.short	0x010a
        /*0572*/ 	.byte	0x05
	.zero		1


	//   ....[72]....
        /*0574*/ 	.word	0x00002b60
        /*0578*/ 	.word	0x000000ff
        /*057c*/ 	.word	0x00000000
        /*0580*/ 	.short	0x010a
        /*0582*/ 	.byte	0x05
	.zero		1


	//   ....[73]....
        /*0584*/ 	.word	0x00002bf0
        /*0588*/ 	.word	0x000000ff
        /*058c*/ 	.word	0x00000000
        /*0590*/ 	.short	0x010a
        /*0592*/ 	.byte	0x05
	.zero		1


	//   ....[74]....
        /*0594*/ 	.word	0x00002c80
        /*0598*/ 	.word	0x000000ff
        /*059c*/ 	.word	0x00000000
        /*05a0*/ 	.short	0x010a
        /*05a2*/ 	.byte	0x05
	.zero		1


	//   ....[75]....
        /*05a4*/ 	.word	0x00002d10
        /*05a8*/ 	.word	0x000000ff
        /*05ac*/ 	.word	0x00000000
        /*05b0*/ 	.short	0x010a
        /*05b2*/ 	.byte	0x05
	.zero		1


	//   ....[76]....
        /*05b4*/ 	.word	0x00002da0
        /*05b8*/ 	.word	0x000000ff
        /*05bc*/ 	.word	0x00000000
        /*05c0*/ 	.short	0x010a
        /*05c2*/ 	.byte	0x05
	.zero		1


	//   ....[77]....
        /*05c4*/ 	.word	0x00002e30
        /*05c8*/ 	.word	0x000000ff
        /*05cc*/ 	.word	0x00000000
        /*05d0*/ 	.short	0x010a
        /*05d2*/ 	.byte	0x05
	.zero		1


	//   ....[78]....
        /*05d4*/ 	.word	0x00002ec0
        /*05d8*/ 	.word	0x000000ff
        /*05dc*/ 	.word	0x00000000
        /*05e0*/ 	.short	0x010a
        /*05e2*/ 	.byte	0x05
	.zero		1


	//   ....[79]....
        /*05e4*/ 	.word	0x00002f50
        /*05e8*/ 	.word	0x000000ff
        /*05ec*/ 	.word	0x00000000
        /*05f0*/ 	.short	0x010a
        /*05f2*/ 	.byte	0x05
	.zero		1


	//   ....[80]....
        /*05f4*/ 	.word	0x00002fe0
        /*05f8*/ 	.word	0x000000ff
        /*05fc*/ 	.word	0x00000000
        /*0600*/ 	.short	0x010a
        /*0602*/ 	.byte	0x05
	.zero		1


	//   ....[81]....
        /*0604*/ 	.word	0x00003070
        /*0608*/ 	.word	0x000000ff
        /*060c*/ 	.word	0x00000000
        /*0610*/ 	.short	0x010a
        /*0612*/ 	.byte	0x05
	.zero		1


	//   ....[82]....
        /*0614*/ 	.word	0x00003100
        /*0618*/ 	.word	0x000000ff
        /*061c*/ 	.word	0x00000000
        /*0620*/ 	.short	0x010a
        /*0622*/ 	.byte	0x05
	.zero		1


	//   ....[83]....
        /*0624*/ 	.word	0x000031a0
        /*0628*/ 	.word	0x00000000
        /*062c*/ 	.word	0x00000000
        /*0630*/ 	.short	0x010a
        /*0632*/ 	.byte	0xff
	.zero		1


	//   ....[84]....
        /*0634*/ 	.word	0x000032c0
        /*0638*/ 	.word	0x00000002
        /*063c*/ 	.word	0x000001a0
        /*0640*/ 	.short	0x010a
        /*0642*/ 	.byte	0xff
	.zero		1


	//   ....[85]....
        /*0644*/ 	.word	0x00003330
        /*0648*/ 	.word	0x00000002
        /*064c*/ 	.word	0x00000000
        /*0650*/ 	.short	0x0101
        /*0652*/ 	.byte	0xff
	.zero		1


	//   ....[86]....
        /*0654*/ 	.word	0x00003350
        /*0658*/ 	.word	0x000000ff
        /*065c*/ 	.word	0x00000150
        /*0660*/ 	.short	0x010a
        /*0662*/ 	.byte	0x04
	.zero		1


	//   ....[87]....
        /*0664*/ 	.word	0x00003470
        /*0668*/ 	.word	0x00000002
        /*066c*/ 	.word	0x00000140
        /*0670*/ 	.short	0x010a
        /*0672*/ 	.byte	0xff
	.zero		1


	//   ....[88]....
        /*0674*/ 	.word	0x00003570
        /*0678*/ 	.word	0x00000002
        /*067c*/ 	.word	0x00000000
        /*0680*/ 	.short	0x0101
        /*0682*/ 	.byte	0xff
	.zero		1


	//   ....[89]....
        /*0684*/ 	.word	0x00003600
        /*0688*/ 	.word	0x000000ff
        /*068c*/ 	.word	0x00000150
        /*0690*/ 	.short	0x0106
        /*0692*/ 	.byte	0x04
	.zero		1


	//   ....[90]....
        /*0694*/ 	.word	0x00003620
        /*0698*/ 	.word	0x000000ff
        /*069c*/ 	.word	0x00000150
        /*06a0*/ 	.short	0x010a
        /*06a2*/ 	.byte	0x04
	.zero		1


	//   ....[91]....
        /*06a4*/ 	.word	0x000036b0
        /*06a8*/ 	.word	0x000000ff
        /*06ac*/ 	.word	0x00000150
        /*06b0*/ 	.short	0x0106
        /*06b2*/ 	.byte	0x07
	.zero		1


	//   ....[92]....
        /*06b4*/ 	.word	0x000036f0
        /*06b8*/ 	.word	0x00000000
        /*06bc*/ 	.word	0x00000150
        /*06c0*/ 	.short	0x010a
        /*06c2*/ 	.byte	0xff
	.zero		1


	//   ....[93]....
        /*06c4*/ 	.word	0x00003c00
        /*06c8*/ 	.word	0x00000000
        /*06cc*/ 	.word	0x00000140
        /*06d0*/ 	.short	0x010a
        /*06d2*/ 	.byte	0xff
	.zero		1


	//   ....[94]....
        /*06d4*/ 	.word	0x00003d00
        /*06d8*/ 	.word	0x00000003
        /*06dc*/ 	.word	0x00000000
        /*06e0*/ 	.short	0x0101
        /*06e2*/ 	.byte	0xff
	.zero		1


	//   ....[95]....
        /*06e4*/ 	.word	0x00003d10
        /*06e8*/ 	.word	0x000000ff
        /*06ec*/ 	.word	0x00000000
        /*06f0*/ 	.short	0x010a
        /*06f2*/ 	.byte	0x04
	.zero		1


	//   ....[96]....
        /*06f4*/ 	.word	0x00003d90
        /*06f8*/ 	.word	0x000000ff
        /*06fc*/ 	.word	0x00000180
        /*0700*/ 	.short	0x010a
        /*0702*/ 	.byte	0x17
	.zero		1


	//   ....[97]....
        /*0704*/ 	.word	0x00003e70
        /*0708*/ 	.word	0x000000ff
        /*070c*/ 	.word	0x00000000
        /*0710*/ 	.short	0x010a
        /*0712*/ 	.byte	0x05
	.zero		1


	//   ....[98]....
        /*0714*/ 	.word	0x00003fb0
        /*0718*/ 	.word	0x000000ff
        /*071c*/ 	.word	0x00000000
        /*0720*/ 	.short	0x010a
        /*0722*/ 	.byte	0x04
	.zero		1


	//   ....[99]....
        /*0724*/ 	.word	0x000041a0
        /*0728*/ 	.word	0x000000ff
        /*072c*/ 	.word	0x00000000
        /*0730*/ 	.short	0x010a
        /*0732*/ 	.byte	0x04
	.zero		1


	//   ....[100]....
        /*0734*/ 	.word	0x00004230
        /*0738*/ 	.word	0x000000ff
        /*073c*/ 	.word	0x00000000
        /*0740*/ 	.short	0x010a
        /*0742*/ 	.byte	0x05
	.zero		1


	//   ....[101]....
        /*0744*/ 	.word	0x000042c0
        /*0748*/ 	.word	0x000000ff
        /*074c*/ 	.word	0x00000000
        /*0750*/ 	.short	0x010a
        /*0752*/ 	.byte	0x05
	.zero		1


	//   ....[102]....
        /*0754*/ 	.word	0x00004350
        /*0758*/ 	.word	0x000000ff
        /*075c*/ 	.word	0x00000000
        /*0760*/ 	.short	0x010a
        /*0762*/ 	.byte	0x04
	.zero		1


	//   ....[103]....
        /*0764*/ 	.word	0x00004850
        /*0768*/ 	.word	0x00000008
        /*076c*/ 	.word	0x00000140
        /*0770*/ 	.short	0x010a
        /*0772*/ 	.byte	0xff
	.zero		1


	//   ....[104]....
        /*0774*/ 	.word	0x000049c0
        /*0778*/ 	.word	0x00000000
        /*077c*/ 	.word	0x00000000
        /*0780*/ 	.short	0x0101
        /*0782*/ 	.byte	0xff
	.zero		1


	//   ....[105]....
        /*0784*/ 	.word	0x00004ea0
        /*0788*/ 	.word	0x000000ff
        /*078c*/ 	.word	0x00000138
        /*0790*/ 	.short	0x010a
        /*0792*/ 	.byte	0x15
	.zero		1


	//   ....[106]....
        /*0794*/ 	.word	0x00005030
        /*0798*/ 	.word	0x000000ff
        /*079c*/ 	.word	0x00000120
        /*07a0*/ 	.short	0x010a
        /*07a2*/ 	.byte	0x15
	.zero		1


	//   ....[107]....
        /*07a4*/ 	.word	0x000051a0
        /*07a8*/ 	.word	0x000000ff
        /*07ac*/ 	.word	0x00000110
        /*07b0*/ 	.short	0x010b
        /*07b2*/ 	.byte	0x15
	.zero		1


	//   ....[108]....
        /*07b4*/ 	.word	0x000051c0
        /*07b8*/ 	.word	0x000000ff
        /*07bc*/ 	.word	0x00000000
        /*07c0*/ 	.short	0x0101
        /*07c2*/ 	.byte	0x04
	.zero		1


	//   ....[109]....
        /*07c4*/ 	.word	0x000051d0
        /*07c8*/ 	.word	0x000000ff
        /*07cc*/ 	.word	0x00000128
        /*07d0*/ 	.short	0x010a
        /*07d2*/ 	.byte	0x15
	.zero		1


	//   ....[110]....
        /*07d4*/ 	.word	0x000053c0
        /*07d8*/ 	.word	0x000000ff
        /*07dc*/ 	.word	0x00000118
        /*07e0*/ 	.short	0x010b
        /*07e2*/ 	.byte	0x15
	.zero		1


	//   ....[111]....
        /*07e4*/ 	.word	0x000053d0
        /*07e8*/ 	.word	0x000000ff
        /*07ec*/ 	.word	0x00000000
        /*07f0*/ 	.short	0x0101
        /*07f2*/ 	.byte	0x26
	.zero		1


	//   ....[112]....
        /*07f4*/ 	.word	0x00005400
        /*07f8*/ 	.word	0x000000ff
        /*07fc*/ 	.word	0x00000120
        /*0800*/ 	.short	0x010a
        /*0802*/ 	.byte	0x15
	.zero		1


	//   ....[113]....
        /*0804*/ 	.word	0x00005440
        /*0808*/ 	.word	0x00000000
        /*080c*/ 	.word	0x00000128
        /*0810*/ 	.short	0x010a
        /*0812*/ 	.byte	0xff
	.zero		1


	//   ....[114]....
        /*0814*/ 	.word	0x00005750
        /*0818*/ 	.word	0x00000003
        /*081c*/ 	.word	0x00000140
        /*0820*/ 	.short	0x010a
        /*0822*/ 	.byte	0xff
	.zero		1


	//   ....[115]....
        /*0824*/ 	.word	0x000058d0
        /*0828*/ 	.word	0x00000000
        /*082c*/ 	.word	0x00000000
        /*0830*/ 	.short	0x0101
        /*0832*/ 	.byte	0xff
	.zero		1


	//   ....[116]....
        /*0834*/ 	.word	0x000063e0
        /*0838*/ 	.word	0x00000003
        /*083c*/ 	.word	0x00000110
        /*0840*/ 	.short	0x010a
        /*0842*/ 	.byte	0xff
	.zero		1


	//   ....[117]....
        /*0844*/ 	.word	0x00006420
        /*0848*/ 	.word	0x0000002b
        /*084c*/ 	.word	0x00000160
        /*0850*/ 	.short	0x010a
        /*0852*/ 	.byte	0xff
	.zero		1


	//   ....[118]....
        /*0854*/ 	.word	0x00006560
        /*0858*/ 	.word	0x00000003
        /*085c*/ 	.word	0x00000110
        /*0860*/ 	.short	0x010a
        /*0862*/ 	.byte	0xff
	.zero		1


	//   ....[119]....
        /*0864*/ 	.word	0x00006680
        /*0868*/ 	.word	0x00000000
        /*086c*/ 	.word	0x00000000
        /*0870*/ 	.short	0x0101
        /*0872*/ 	.byte	0xff
	.zero		1


	//   ....[120]....
        /*0874*/ 	.word	0x00006700
        /*0878*/ 	.word	0x0000002b
        /*087c*/ 	.word	0x00000160
        /*0880*/ 	.short	0x010a
        /*0882*/ 	.byte	0xff
	.zero		1


	//   ....[121]....
        /*0884*/ 	.word	0x00007270
        /*0888*/ 	.word	0x00000003
        /*088c*/ 	.word	0x00000110
        /*0890*/ 	.short	0x010a
        /*0892*/ 	.byte	0xff
	.zero		1


	//   ....[122]....
        /*0894*/ 	.word	0x00007320
        /*0898*/ 	.word	0x00000003
        /*089c*/ 	.word	0x00000110
        /*08a0*/ 	.short	0x010a
        /*08a2*/ 	.byte	0xff
	.zero		1


	//   ....[123]....
        /*08a4*/ 	.word	0x00007440
        /*08a8*/ 	.word	0x00000000
        /*08ac*/ 	.word	0x00000000
        /*08b0*/ 	.short	0x0101
        /*08b2*/ 	.byte	0xff
	.zero		1


	//   ....[124]....
        /*08b4*/ 	.word	0x00007850
        /*08b8*/ 	.word	0x000000ff
        /*08bc*/ 	.word	0x00000000
        /*08c0*/ 	.short	0x0101
        /*08c2*/ 	.byte	0x04
	.zero		1


	//   ....[125]....
        /*08c4*/ 	.word	0x00008150
        /*08c8*/ 	.word	0x00000000
        /*08cc*/ 	.word	0x000001b0
        /*08d0*/ 	.short	0x010a
        /*08d2*/ 	.byte	0xff
	.zero		1


	//   ....[126]....
        /*08d4*/ 	.word	0x000081b0
        /*08d8*/ 	.word	0x00000000
        /*08dc*/ 	.word	0x00000088
        /*08e0*/ 	.short	0x010a
        /*08e2*/ 	.byte	0xff
	.zero		1


	//   ....[127]....
        /*08e4*/ 	.word	0x00008210
        /*08e8*/ 	.word	0x00000000
        /*08ec*/ 	.word	0x00000088
        /*08f0*/ 	.short	0x010a
        /*08f2*/ 	.byte	0xff
	.zero		1


	//   ....[128]....
        /*08f4*/ 	.word	0x00008260
        /*08f8*/ 	.word	0x00000003
        /*08fc*/ 	.word	0x00000140
        /*0900*/ 	.short	0x010a
        /*0902*/ 	.byte	0xff
	.zero		1


	//   ....[129]....
        /*0904*/ 	.word	0x000082c0
        /*0908*/ 	.word	0x00000000
        /*090c*/ 	.word	0x00000000
        /*0910*/ 	.short	0x010a
        /*0912*/ 	.byte	0xff
	.zero		1


	//   ....[130]....
        /*0914*/ 	.word	0x00008320
        /*0918*/ 	.word	0x00000000
        /*091c*/ 	.word	0x00000000
        /*0920*/ 	.short	0x010a
        /*0922*/ 	.byte	0xff
	.zero		1


	//   ....[131]....
        /*0924*/ 	.word	0x00008380
        /*0928*/ 	.word	0x00000000
        /*092c*/ 	.word	0x00000000
        /*0930*/ 	.short	0x010a
        /*0932*/ 	.byte	0xff
	.zero		1


	//   ....[132]....
        /*0934*/ 	.word	0x000083e0
        /*0938*/ 	.word	0x00000000
        /*093c*/ 	.word	0x00000000
        /*0940*/ 	.short	0x010a
        /*0942*/ 	.byte	0xff
	.zero		1


	//   ....[133]....
        /*0944*/ 	.word	0x00008440
        /*0948*/ 	.word	0x00000000
        /*094c*/ 	.word	0x00000000
        /*0950*/ 	.short	0x010a
        /*0952*/ 	.byte	0xff
	.zero		1


	//   ....[134]....
        /*0954*/ 	.word	0x000084a0
        /*0958*/ 	.word	0x00000000
        /*095c*/ 	.word	0x00000000
        /*0960*/ 	.short	0x010a
        /*0962*/ 	.byte	0xff
	.zero		1


	//   ....[135]....
        /*0964*/ 	.word	0x00008500
        /*0968*/ 	.word	0x00000000
        /*096c*/ 	.word	0x00000000
        /*0970*/ 	.short	0x010a
        /*0972*/ 	.byte	0xff
	.zero		1


	//   ....[136]....
        /*0974*/ 	.word	0x00008560
        /*0978*/ 	.word	0x00000000
        /*097c*/ 	.word	0x00000000
        /*0980*/ 	.short	0x010a
        /*0982*/ 	.byte	0xff
	.zero		1


	//   ....[137]....
        /*0984*/ 	.word	0x000085c0
        /*0988*/ 	.word	0x00000000
        /*098c*/ 	.word	0x00000000
        /*0990*/ 	.short	0x010a
        /*0992*/ 	.byte	0xff
	.zero		1


	//   ....[138]....
        /*0994*/ 	.word	0x00008620
        /*0998*/ 	.word	0x00000000
        /*099c*/ 	.word	0x00000000
        /*09a0*/ 	.short	0x010a
        /*09a2*/ 	.byte	0xff
	.zero		1


	//   ....[139]....
        /*09a4*/ 	.word	0x00008680
        /*09a8*/ 	.word	0x00000000
        /*09ac*/ 	.word	0x00000000
        /*09b0*/ 	.short	0x010a
        /*09b2*/ 	.byte	0xff
	.zero		1


	//   ....[140]....
        /*09b4*/ 	.word	0x000086e0
        /*09b8*/ 	.word	0x00000000
        /*09bc*/ 	.word	0x00000000
        /*09c0*/ 	.short	0x010a
        /*09c2*/ 	.byte	0xff
	.zero		1


	//   ....[141]....
        /*09c4*/ 	.word	0x00008740
        /*09c8*/ 	.word	0x00000000
        /*09cc*/ 	.word	0x00000000
        /*09d0*/ 	.short	0x010a
        /*09d2*/ 	.byte	0xff
	.zero		1


	//   ....[142]....
        /*09d4*/ 	.word	0x000087a0
        /*09d8*/ 	.word	0x00000000
        /*09dc*/ 	.word	0x00000000
        /*09e0*/ 	.short	0x010a
        /*09e2*/ 	.byte	0xff
	.zero		1


	//   ....[143]....
        /*09e4*/ 	.word	0x00008800
        /*09e8*/ 	.word	0x00000000
        /*09ec*/ 	.word	0x00000000
        /*09f0*/ 	.short	0x010a
        /*09f2*/ 	.byte	0xff
	.zero		1


	//   ....[144]....
        /*09f4*/ 	.word	0x00008860
        /*09f8*/ 	.word	0x00000000
        /*09fc*/ 	.word	0x00000000
        /*0a00*/ 	.short	0x010a
        /*0a02*/ 	.byte	0xff
	.zero		1


	//   ....[145]....
        /*0a04*/ 	.word	0x000088b0
        /*0a08*/ 	.word	0x00000002
        /*0a0c*/ 	.word	0x000001a0
        /*0a10*/ 	.short	0x010a
        /*0a12*/ 	.byte	0xff
	.zero		1


	//   ....[146]....
        /*0a14*/ 	.word	0x00008910
        /*0a18*/ 	.word	0x00000002
        /*0a1c*/ 	.word	0x00000150
        /*0a20*/ 	.short	0x010a
        /*0a22*/ 	.byte	0xff
	.zero		1


	//   ....[147]....
        /*0a24*/ 	.word	0x00008960
        /*0a28*/ 	.word	0x00000002
        /*0a2c*/ 	.word	0x00000140
        /*0a30*/ 	.short	0x010a
        /*0a32*/ 	.byte	0xff
	.zero		1


	//   ....[148]....
        /*0a34*/ 	.word	0x000089c0
        /*0a38*/ 	.word	0x00000000
        /*0a3c*/ 	.word	0x00000150
        /*0a40*/ 	.short	0x010a
        /*0a42*/ 	.byte	0xff
	.zero		1


	//   ....[149]....
        /*0a44*/ 	.word	0x00008a10
        /*0a48*/ 	.word	0x00000000
        /*0a4c*/ 	.word	0x00000140
        /*0a50*/ 	.short	0x010a
        /*0a52*/ 	.byte	0xff
	.zero		1


	//   ....[150]....
        /*0a54*/ 	.word	0x00008a70
        /*0a58*/ 	.word	0x00000002
        /*0a5c*/ 	.word	0x00000180
        /*0a60*/ 	.short	0x010a
        /*0a62*/ 	.byte	0xff
	.zero		1


	//   ....[151]....
        /*0a64*/ 	.word	0x00008ad0
        /*0a68*/ 	.word	0x00000000
        /*0a6c*/ 	.word	0x00000000
        /*0a70*/ 	.short	0x010a
        /*0a72*/ 	.byte	0xff
	.zero		1


	//   ....[152]....
        /*0a74*/ 	.word	0x00008b30
        /*0a78*/ 	.word	0x00000000
        /*0a7c*/ 	.word	0x00000000
        /*0a80*/ 	.short	0x010a
        /*0a82*/ 	.byte	0xff
	.zero		1


	//   ....[153]....
        /*0a84*/ 	.word	0x00008b90
        /*0a88*/ 	.word	0x00000000
        /*0a8c*/ 	.word	0x00000000
        /*0a90*/ 	.short	0x010a
        /*0a92*/ 	.byte	0xff
	.zero		1


	//   ....[154]....
        /*0a94*/ 	.word	0x00008bf0
        /*0a98*/ 	.word	0x00000000
        /*0a9c*/ 	.word	0x00000000
        /*0aa0*/ 	.short	0x010a
        /*0aa2*/ 	.byte	0xff
	.zero		1


	//   ....[155]....
        /*0aa4*/ 	.word	0x00008c50
        /*0aa8*/ 	.word	0x00000000
        /*0aac*/ 	.word	0x00000000
        /*0ab0*/ 	.short	0x010a
        /*0ab2*/ 	.byte	0xff
	.zero		1


	//   ....[156]....
        /*0ab4*/ 	.word	0x00008ca0
        /*0ab8*/ 	.word	0x00000008
        /*0abc*/ 	.word	0x00000140
        /*0ac0*/ 	.short	0x010a
        /*0ac2*/ 	.byte	0xff
	.zero		1


	//   ....[157]....
        /*0ac4*/ 	.word	0x00008d00
        /*0ac8*/ 	.word	0x00000000
        /*0acc*/ 	.word	0x00000138
        /*0ad0*/ 	.short	0x010a
        /*0ad2*/ 	.byte	0xff
	.zero		1


	//   ....[158]....
        /*0ad4*/ 	.word	0x00008d60
        /*0ad8*/ 	.word	0x00000000
        /*0adc*/ 	.word	0x00000120
        /*0ae0*/ 	.short	0x010a
        /*0ae2*/ 	.byte	0xff
	.zero		1


	//   ....[159]....
        /*0ae4*/ 	.word	0x00008dc0
        /*0ae8*/ 	.word	0x00000000
        /*0aec*/ 	.word	0x00000128
        /*0af0*/ 	.short	0x010a
        /*0af2*/ 	.byte	0xff
	.zero		1


	//   ....[160]....
        /*0af4*/ 	.word	0x00008e20
        /*0af8*/ 	.word	0x00000000
        /*0afc*/ 	.word	0x00000120
        /*0b00*/ 	.short	0x010a
        /*0b02*/ 	.byte	0xff
	.zero		1


	//   ....[161]....
        /*0b04*/ 	.word	0x00008e70
        /*0b08*/ 	.word	0x00000003
        /*0b0c*/ 	.word	0x00000140
        /*0b10*/ 	.short	0x010a
        /*0b12*/ 	.byte	0xff
	.zero		1


	//   ....[162]....
        /*0b14*/ 	.word	0x00008ec0
        /*0b18*/ 	.word	0x00000003
        /*0b1c*/ 	.word	0x00000110
        /*0b20*/ 	.short	0x010a
        /*0b22*/ 	.byte	0xff
	.zero		1


	//   ....[163]....
        /*0b24*/ 	.word	0x00008f10
        /*0b28*/ 	.word	0x0000002b
        /*0b2c*/ 	.word	0x00000160
        /*0b30*/ 	.short	0x010a
        /*0b32*/ 	.byte	0xff
	.zero		1


	//   ....[164]....
        /*0b34*/ 	.word	0x00008f60
        /*0b38*/ 	.word	0x00000003
        /*0b3c*/ 	.word	0x00000110
        /*0b40*/ 	.short	0x010a
        /*0b42*/ 	.byte	0xff
	.zero		1


	//----- nvinfo : EIATTR_NUM_MBARRIERS
	.align		4
.L_47:
        /*0b44*/ 	.byte	0x03, 0x38
        /*0b46*/ 	.short	0x0038


	//----- nvinfo : EIATTR_EXIT_INSTR_OFFSETS
	.align		4
        /*0b48*/ 	.byte	0x04, 0x1c
        /*0b4a*/ 	.short	(.L_49 - .L_48)


	//   ....[0]....
.L_48:
        /*0b4c*/ 	.word	0x000031d0


	//   ....[1]....
        /*0b50*/ 	.word	0x000036c0


	//   ....[2]....
        /*0b54*/ 	.word	0x00003720


	//   ....[3]....
        /*0b58*/ 	.word	0x000045b0


	//   ....[4]....
        /*0b5c*/ 	.word	0x00005470


	//   ....[5]....
        /*0b60*/ 	.word	0x000054b0


	//   ....[6]....
        /*0b64*/ 	.word	0x00008140


	//----- nvinfo : EIATTR_MAX_THREADS
	.align		4
.L_49:
        /*0b68*/ 	.byte	0x04, 0x05
        /*0b6a*/ 	.short	(.L_51 - .L_50)
.L_50:
        /*0b6c*/ 	.word	0x00000100
        /*0b70*/ 	.word	0x00000001
        /*0b74*/ 	.word	0x00000001


	//----- nvinfo : EIATTR_CRS_STACK_SIZE
	.align		4
.L_51:
        /*0b78*/ 	.byte	0x04, 0x1e
        /*0b7a*/ 	.short	(.L_53 - .L_52)
.L_52:
        /*0b7c*/ 	.word	0x00000000


	//----- nvinfo : EIATTR_CBANK_PARAM_SIZE
	.align		4
.L_53:
        /*0b80*/ 	.byte	0x03, 0x19
        /*0b82*/ 	.short	0x0800


	//----- nvinfo : EIATTR_PARAM_CBANK
	.align		4
        /*0b84*/ 	.byte	0x04, 0x0a
        /*0b86*/ 	.short	(.L_55 - .L_54)
	.align		4
.L_54:
        /*0b88*/ 	.word	index@(.nv.constant0._ZN7cutlass13device_kernelINS_4gemm6kernel13GemmUniversalIN4cute5tupleIJiiiiEEENS1_10collective13CollectiveMmaINS1_35MainloopSm100TmaUmmaWarpSpecializedILi17ELi2ELi4ENS5_IJNS4_1CILi2EEENSA_ILi1EEESC_EEEEENS5_IJNSA_ILi64EEENSA_ILi128EEESF_EEEaNS5_IJlSC_lEEEaSI_NS4_8TiledMMAINS4_8MMA_AtomIJNS4_15SM100_MMA_S8_SSIaaiLi64ELi128ELNS4_4UMMA5MajorE0ELSN_0ELNSM_8SaturateE0EEEEEENS4_6LayoutINS5_IJSC_SC_SC_EEENS5_IJNSA_ILi0EEEST_ST_EEEEENS5_IJNS4_10UnderscoreESW_SW_EEEEENS4_13SM90_TMA_LOADENS4_14ComposedLayoutINS4_7SwizzleILi2ELi4ELi3EEENS4_18smem_ptr_flag_bitsILi8EEENSR_INS5_IJNSA_ILi8EEESF_EEENS5_IJSF_SC_EEEEEEEvNS4_8identityENS4_23SM90_TMA_LOAD_MULTICASTES19_vS1A_EENS_8epilogue10collective18CollectiveEpilogueINS1D_23Sm100TmaWarpSpecializedILi2ELi2ELi32ELb0ELb0EEEJSH_NS5_IJNSR_ISF_SC_EES1I_EEEaSI_aSI_NS1D_6fusion15FusionCallbacksIS1H_NS1K_17LinearCombinationIaiaiLNS_15FloatRoundStyleE2EEESH_S1J_JEEENS4_5SM1004TMEM4LOAD26SM100_TMEM_LOAD_16dp32b32xESZ_S19_NS4_39AutoVectorizingCopyWithAssumedAlignmentILi128EEENS4_14SM90_TMA_STOREES19_S1V_S1V_EEEvvEEEEvNT_6ParamsE)
        /*0b8c*/ 	.short	0x0380
        /*0b8e*/ 	.short	0x0800


	//----- nvinfo : EIATTR_SW_WAR
	.align		4
.L_55:
        /*0b90*/ 	.byte	0x04, 0x36
        /*0b92*/ 	.short	(.L_57 - .L_56)
.L_56:
        /*0b94*/ 	.word	0x00000008
.L_57:


//--------------------- .nv.callgraph             --------------------------
	.section	.nv.callgraph,"",@"SHT_CUDA_CALLGRAPH"
	.align	4
	.sectionentsize	8
	.align		4
        /*0000*/ 	.word	0x00000000
	.align		4
        /*0004*/ 	.word	0xffffffff
	.align		4
        /*0008*/ 	.word	index@(_ZN7cutlass13device_kernelINS_4gemm6kernel13GemmUniversalIN4cute5tupleIJiiiiEEENS1_10collective13CollectiveMmaINS1_35MainloopSm100TmaUmmaWarpSpecializedILi17ELi2ELi4ENS5_IJNS4_1CILi2EEENSA_ILi1EEESC_EEEEENS5_IJNSA_ILi64EEENSA_ILi128EEESF_EEEaNS5_IJlSC_lEEEaSI_NS4_8TiledMMAINS4_8MMA_AtomIJNS4_15SM100_MMA_S8_SSIaaiLi64ELi128ELNS4_4UMMA5MajorE0ELSN_0ELNSM_8SaturateE0EEEEEENS4_6LayoutINS5_IJSC_SC_SC_EEENS5_IJNSA_ILi0EEEST_ST_EEEEENS5_IJNS4_10UnderscoreESW_SW_EEEEENS4_13SM90_TMA_LOADENS4_14ComposedLayoutINS4_7SwizzleILi2ELi4ELi3EEENS4_18smem_ptr_flag_bitsILi8EEENSR_INS5_IJNSA_ILi8EEESF_EEENS5_IJSF_SC_EEEEEEEvNS4_8identityENS4_23SM90_TMA_LOAD_MULTICASTES19_vS1A_EENS_8epilogue10collective18CollectiveEpilogueINS1D_23Sm100TmaWarpSpecializedILi2ELi2ELi32ELb0ELb0EEEJSH_NS5_IJNSR_ISF_SC_EES1I_EEEaSI_aSI_NS1D_6fusion15FusionCallbacksIS1H_NS1K_17LinearCombinationIaiaiLNS_15FloatRoundStyleE2EEESH_S1J_JEEENS4_5SM1004TMEM4LOAD26SM100_TMEM_LOAD_16dp32b32xESZ_S19_NS4_39AutoVectorizingCopyWithAssumedAlignmentILi128EEENS4_14SM90_TMA_STOREES19_S1V_S1V_EEEvvEEEEvNT_6ParamsE)
	.align		4
        /*000c*/ 	.word	index@(__assertfail)
	.align		4
        /*0010*/ 	.word	0x00000000
	.align		4
        /*0014*/ 	.word	0xfffffffe
	.align		4
        /*0018*/ 	.word	0x00000000
	.align		4
        /*001c*/ 	.word	0xfffffffd
	.align		4
        /*0020*/ 	.word	0x00000000
	.align		4
        /*0024*/ 	.word	0xfffffffc


//--------------------- .nv.constant4             --------------------------
	.section	.nv.constant4,"a",@progbits
	.align	8
	.align		8
.nv.constant4:
        /*0000*/ 	.dword	__assertfail
	.align		8
        /*0008*/ 	.dword	__unnamed_1
	.align		8
        /*0010*/ 	.dword	__unnamed_2
	.align		8
        /*0018*/ 	.dword	_ZN40_INTERNAL_49ddc914_4_k_cu_2c60bffc_300014cuda3std3__45__cpo5beginE
	.align		8
        /*0020*/ 	.dword	_ZN40_INTERNAL_49ddc914_4_k_cu_2c60bffc_300014cuda3std3__45__cpo3endE
	.align		8
        /*0028*/ 	.dword	_ZN40_INTERNAL_49ddc914_4_k_cu_2c60bffc_300014cuda3std3__45__cpo6cbeginE
	.align		8
        /*0030*/ 	.dword	_ZN40_INTERNAL_49ddc914_4_k_cu_2c60bffc_300014cuda3std3__45__cpo4cendE
	.align		8
        /*0038*/ 	.dword	_ZN40_INTERNAL_49ddc914_4_k_cu_2c60bffc_300014cuda3std3__442_GLOBAL__N__49ddc914_4_k_cu_2c60bffc_300016ignoreE
	.align		8
        /*0040*/ 	.dword	_ZN40_INTERNAL_49ddc914_4_k_cu_2c60bffc_300014cuda3std3__419piecewise_constructE
	.align		8
        /*0048*/ 	.dword	_ZN40_INTERNAL_49ddc914_4_k_cu_2c60bffc_300014cuda3std3__48in_placeE
	.align		8
        /*0050*/ 	.dword	_ZN40_INTERNAL_49ddc914_4_k_cu_2c60bffc_300014cuda3std6ranges3__45__cpo4swapE
	.align		8
        /*0058*/ 	.dword	_ZN40_INTERNAL_49ddc914_4_k_cu_2c60bffc_300014cuda3std6ranges3__45__cpo9iter_moveE
	.align		8
        /*0060*/ 	.dword	_ZN40_INTERNAL_49ddc914_4_k_cu_2c60bffc_300014cute7productE
	.align		8
        /*0068*/ 	.dword	_ZN40_INTERNAL_49ddc914_4_k_cu_2c60bffc_300014cute1_E
	.align		8
        /*0070*/ 	.dword	$str$25
	.align		8
        /*0078*/ 	.dword	$str$26
	.align		8
        /*0080*/ 	.dword	$str$27
	.align		8
        /*0088*/ 	.dword	$str$28


//--------------------- .text._ZN7cutlass13device_kernelINS_4gemm6kernel13GemmUniversalIN4cute5tupleIJiiiiEEENS1_10collective13CollectiveMmaINS1_35MainloopSm100TmaUmmaWarpSpecializedILi17ELi2ELi4ENS5_IJNS4_1CILi2EEENSA_ILi1EEESC_EEEEENS5_IJNSA_ILi64EEENSA_ILi128EEESF_EEEaNS5_IJlSC_lEEEaSI_NS4_8TiledMMAINS4_8MMA_AtomIJNS4_15SM100_MMA_S8_SSIaaiLi64ELi128ELNS4_4UMMA5MajorE0ELSN_0ELNSM_8SaturateE0EEEEEENS4_6LayoutINS5_IJSC_SC_SC_EEENS5_IJNSA_ILi0EEEST_ST_EEEEENS5_IJNS4_10UnderscoreESW_SW_EEEEENS4_13SM90_TMA_LOADENS4_14ComposedLayoutINS4_7SwizzleILi2ELi4ELi3EEENS4_18smem_ptr_flag_bitsILi8EEENSR_INS5_IJNSA_ILi8EEESF_EEENS5_IJSF_SC_EEEEEEEvNS4_8identityENS4_23SM90_TMA_LOAD_MULTICASTES19_vS1A_EENS_8epilogue10collective18CollectiveEpilogueINS1D_23Sm100TmaWarpSpecializedILi2ELi2ELi32ELb0ELb0EEEJSH_NS5_IJNSR_ISF_SC_EES1I_EEEaSI_aSI_NS1D_6fusion15FusionCallbacksIS1H_NS1K_17LinearCombinationIaiaiLNS_15FloatRoundStyleE2EEESH_S1J_JEEENS4_5SM1004TMEM4LOAD26SM100_TMEM_LOAD_16dp32b32xESZ_S19_NS4_39AutoVectorizingCopyWithAssumedAlignmentILi128EEENS4_14SM90_TMA_STOREES19_S1V_S1V_EEEvvEEEEvNT_6ParamsE --------------------------
	.section	.text._ZN7cutlass13device_kernelINS_4gemm6kernel13GemmUniversalIN4cute5tupleIJiiiiEEENS1_10collective13CollectiveMmaINS1_35MainloopSm100TmaUmmaWarpSpecializedILi17ELi2ELi4ENS5_IJNS4_1CILi2EEENSA_ILi1EEESC_EEEEENS5_IJNSA_ILi64EEENSA_ILi128EEESF_EEEaNS5_IJlSC_lEEEaSI_NS4_8TiledMMAINS4_8MMA_AtomIJNS4_15SM100_MMA_S8_SSIaaiLi64ELi128ELNS4_4UMMA5MajorE0ELSN_0ELNSM_8SaturateE0EEEEEENS4_6LayoutINS5_IJSC_SC_SC_EEENS5_IJNSA_ILi0EEEST_ST_EEEEENS5_IJNS4_10UnderscoreESW_SW_EEEEENS4_13SM90_TMA_LOADENS4_14ComposedLayoutINS4_7SwizzleILi2ELi4ELi3EEENS4_18smem_ptr_flag_bitsILi8EEENSR_INS5_IJNSA_ILi8EEESF_EEENS5_IJSF_SC_EEEEEEEvNS4_8identityENS4_23SM90_TMA_LOAD_MULTICASTES19_vS1A_EENS_8epilogue10collective18CollectiveEpilogueINS1D_23Sm100TmaWarpSpecializedILi2ELi2ELi32ELb0ELb0EEEJSH_NS5_IJNSR_ISF_SC_EES1I_EEEaSI_aSI_NS1D_6fusion15FusionCallbacksIS1H_NS1K_17LinearCombinationIaiaiLNS_15FloatRoundStyleE2EEESH_S1J_JEEENS4_5SM1004TMEM4LOAD26SM100_TMEM_LOAD_16dp32b32xESZ_S19_NS4_39AutoVectorizingCopyWithAssumedAlignmentILi128EEENS4_14SM90_TMA_STOREES19_S1V_S1V_EEEvvEEEEvNT_6ParamsE,"ax",@progbits
	.align	128
.text._ZN7cutlass13device_kernelINS_4gemm6kernel13GemmUniversalIN4cute5tupleIJiiiiEEENS1_10collective13CollectiveMmaINS1_35MainloopSm100TmaUmmaWarpSpecializedILi17ELi2ELi4ENS5_IJNS4_1CILi2EEENSA_ILi1EEESC_EEEEENS5_IJNSA_ILi64EEENSA_ILi128EEESF_EEEaNS5_IJlSC_lEEEaSI_NS4_8TiledMMAINS4_8MMA_AtomIJNS4_15SM100_MMA_S8_SSIaaiLi64ELi128ELNS4_4UMMA5MajorE0ELSN_0ELNSM_8SaturateE0EEEEEENS4_6LayoutINS5_IJSC_SC_SC_EEENS5_IJNSA_ILi0EEEST_ST_EEEEENS5_IJNS4_10UnderscoreESW_SW_EEEEENS4_13SM90_TMA_LOADENS4_14ComposedLayoutINS4_7SwizzleILi2ELi4ELi3EEENS4_18smem_ptr_flag_bitsILi8EEENSR_INS5_IJNSA_ILi8EEESF_EEENS5_IJSF_SC_EEEEEEEvNS4_8identityENS4_23SM90_TMA_LOAD_MULTICASTES19_vS1A_EENS_8epilogue10collective18CollectiveEpilogueINS1D_23Sm100TmaWarpSpecializedILi2ELi2ELi32ELb0ELb0EEEJSH_NS5_IJNSR_ISF_SC_EES1I_EEEaSI_aSI_NS1D_6fusion15FusionCallbacksIS1H_NS1K_17LinearCombinationIaiaiLNS_15FloatRoundStyleE2EEESH_S1J_JEEENS4_5SM1004TMEM4LOAD26SM100_TMEM_LOAD_16dp32b32xESZ_S19_NS4_39AutoVectorizingCopyWithAssumedAlignmentILi128EEENS4_14SM90_TMA_STOREES19_S1V_S1V_EEEvvEEEEvNT_6ParamsE:
        .type           _ZN7cutlass13device_kernelINS_4gemm6kernel13GemmUniversalIN4cute5tupleIJiiiiEEENS1_10collective13CollectiveMmaINS1_35MainloopSm100TmaUmmaWarpSpecializedILi17ELi2ELi4ENS5_IJNS4_1CILi2EEENSA_ILi1EEESC_EEEEENS5_IJNSA_ILi64EEENSA_ILi128EEESF_EEEaNS5_IJlSC_lEEEaSI_NS4_8TiledMMAINS4_8MMA_AtomIJNS4_15SM100_MMA_S8_SSIaaiLi64ELi128ELNS4_4UMMA5MajorE0ELSN_0ELNSM_8SaturateE0EEEEEENS4_6LayoutINS5_IJSC_SC_SC_EEENS5_IJNSA_ILi0EEEST_ST_EEEEENS5_IJNS4_10UnderscoreESW_SW_EEEEENS4_13SM90_TMA_LOADENS4_14ComposedLayoutINS4_7SwizzleILi2ELi4ELi3EEENS4_18smem_ptr_flag_bitsILi8EEENSR_INS5_IJNSA_ILi8EEESF_EEENS5_IJSF_SC_EEEEEEEvNS4_8identityENS4_23SM90_TMA_LOAD_MULTICASTES19_vS1A_EENS_8epilogue10collective18CollectiveEpilogueINS1D_23Sm100TmaWarpSpecializedILi2ELi2ELi32ELb0ELb0EEEJSH_NS5_IJNSR_ISF_SC_EES1I_EEEaSI_aSI_NS1D_6fusion15FusionCallbacksIS1H_NS1K_17LinearCombinationIaiaiLNS_15FloatRoundStyleE2EEESH_S1J_JEEENS4_5SM1004TMEM4LOAD26SM100_TMEM_LOAD_16dp32b32xESZ_S19_NS4_39AutoVectorizingCopyWithAssumedAlignmentILi128EEENS4_14SM90_TMA_STOREES19_S1V_S1V_EEEvvEEEEvNT_6ParamsE,@function
        .size           _ZN7cutlass13device_kernelINS_4gemm6kernel13GemmUniversalIN4cute5tupleIJiiiiEEENS1_10collective13CollectiveMmaINS1_35MainloopSm100TmaUmmaWarpSpecializedILi17ELi2ELi4ENS5_IJNS4_1CILi2EEENSA_ILi1EEESC_EEEEENS5_IJNSA_ILi64EEENSA_ILi128EEESF_EEEaNS5_IJlSC_lEEEaSI_NS4_8TiledMMAINS4_8MMA_AtomIJNS4_15SM100_MMA_S8_SSIaaiLi64ELi128ELNS4_4UMMA5MajorE0ELSN_0ELNSM_8SaturateE0EEEEEENS4_6LayoutINS5_IJSC_SC_SC_EEENS5_IJNSA_ILi0EEEST_ST_EEEEENS5_IJNS4_10UnderscoreESW_SW_EEEEENS4_13SM90_TMA_LOADENS4_14ComposedLayoutINS4_7SwizzleILi2ELi4ELi3EEENS4_18smem_ptr_flag_bitsILi8EEENSR_INS5_IJNSA_ILi8EEESF_EEENS5_IJSF_SC_EEEEEEEvNS4_8identityENS4_23SM90_TMA_LOAD_MULTICASTES19_vS1A_EENS_8epilogue10collective18CollectiveEpilogueINS1D_23Sm100TmaWarpSpecializedILi2ELi2ELi32ELb0ELb0EEEJSH_NS5_IJNSR_ISF_SC_EES1I_EEEaSI_aSI_NS1D_6fusion15FusionCallbacksIS1H_NS1K_17LinearCombinationIaiaiLNS_15FloatRoundStyleE2EEESH_S1J_JEEENS4_5SM1004TMEM4LOAD26SM100_TMEM_LOAD_16dp32b32xESZ_S19_NS4_39AutoVectorizingCopyWithAssumedAlignmentILi128EEENS4_14SM90_TMA_STOREES19_S1V_S1V_EEEvvEEEEvNT_6ParamsE,(.L_x_189 - _ZN7cutlass13device_kernelINS_4gemm6kernel13GemmUniversalIN4cute5tupleIJiiiiEEENS1_10collective13CollectiveMmaINS1_35MainloopSm100TmaUmmaWarpSpecializedILi17ELi2ELi4ENS5_IJNS4_1CILi2EEENSA_ILi1EEESC_EEEEENS5_IJNSA_ILi64EEENSA_ILi128EEESF_EEEaNS5_IJlSC_lEEEaSI_NS4_8TiledMMAINS4_8MMA_AtomIJNS4_15SM100_MMA_S8_SSIaaiLi64ELi128ELNS4_4UMMA5MajorE0ELSN_0ELNSM_8SaturateE0EEEEEENS4_6LayoutINS5_IJSC_SC_SC_EEENS5_IJNSA_ILi0EEEST_ST_EEEEENS5_IJNS4_10UnderscoreESW_SW_EEEEENS4_13SM90_TMA_LOADENS4_14ComposedLayoutINS4_7SwizzleILi2ELi4ELi3EEENS4_18smem_ptr_flag_bitsILi8EEENSR_INS5_IJNSA_ILi8EEESF_EEENS5_IJSF_SC_EEEEEEEvNS4_8identityENS4_23SM90_TMA_LOAD_MULTICASTES19_vS1A_EENS_8epilogue10collective18CollectiveEpilogueINS1D_23Sm100TmaWarpSpecializedILi2ELi2ELi32ELb0ELb0EEEJSH_NS5_IJNSR_ISF_SC_EES1I_EEEaSI_aSI_NS1D_6fusion15FusionCallbacksIS1H_NS1K_17LinearCombinationIaiaiLNS_15FloatRoundStyleE2EEESH_S1J_JEEENS4_5SM1004TMEM4LOAD26SM100_TMEM_LOAD_16dp32b32xESZ_S19_NS4_39AutoVectorizingCopyWithAssumedAlignmentILi128EEENS4_14SM90_TMA_STOREES19_S1V_S1V_EEEvvEEEEvNT_6ParamsE)
        .other          _ZN7cutlass13device_kernelINS_4gemm6kernel13GemmUniversalIN4cute5tupleIJiiiiEEENS1_10collective13CollectiveMmaINS1_35MainloopSm100TmaUmmaWarpSpecializedILi17ELi2ELi4ENS5_IJNS4_1CILi2EEENSA_ILi1EEESC_EEEEENS5_IJNSA_ILi64EEENSA_ILi128EEESF_EEEaNS5_IJlSC_lEEEaSI_NS4_8TiledMMAINS4_8MMA_AtomIJNS4_15SM100_MMA_S8_SSIaaiLi64ELi128ELNS4_4UMMA5MajorE0ELSN_0ELNSM_8SaturateE0EEEEEENS4_6LayoutINS5_IJSC_SC_SC_EEENS5_IJNSA_ILi0EEEST_ST_EEEEENS5_IJNS4_10UnderscoreESW_SW_EEEEENS4_13SM90_TMA_LOADENS4_14ComposedLayoutINS4_7SwizzleILi2ELi4ELi3EEENS4_18smem_ptr_flag_bitsILi8EEENSR_INS5_IJNSA_ILi8EEESF_EEENS5_IJSF_SC_EEEEEEEvNS4_8identityENS4_23SM90_TMA_LOAD_MULTICASTES19_vS1A_EENS_8epilogue10collective18CollectiveEpilogueINS1D_23Sm100TmaWarpSpecializedILi2ELi2ELi32ELb0ELb0EEEJSH_NS5_IJNSR_ISF_SC_EES1I_EEEaSI_aSI_NS1D_6fusion15FusionCallbacksIS1H_NS1K_17LinearCombinationIaiaiLNS_15FloatRoundStyleE2EEESH_S1J_JEEENS4_5SM1004TMEM4LOAD26SM100_TMEM_LOAD_16dp32b32xESZ_S19_NS4_39AutoVectorizingCopyWithAssumedAlignmentILi128EEENS4_14SM90_TMA_STOREES19_S1V_S1V_EEEvvEEEEvNT_6ParamsE,@"STO_CUDA_ENTRY STV_DEFAULT"
_ZN7cutlass13device_kernelINS_4gemm6kernel13GemmUniversalIN4cute5tupleIJiiiiEEENS1_10collective13CollectiveMmaINS1_35MainloopSm100TmaUmmaWarpSpecializedILi17ELi2ELi4ENS5_IJNS4_1CILi2EEENSA_ILi1EEESC_EEEEENS5_IJNSA_ILi64EEENSA_ILi128EEESF_EEEaNS5_IJlSC_lEEEaSI_NS4_8TiledMMAINS4_8MMA_AtomIJNS4_15SM100_MMA_S8_SSIaaiLi64ELi128ELNS4_4UMMA5MajorE0ELSN_0ELNSM_8SaturateE0EEEEEENS4_6LayoutINS5_IJSC_SC_SC_EEENS5_IJNSA_ILi0EEEST_ST_EEEEENS5_IJNS4_10UnderscoreESW_SW_EEEEENS4_13SM90_TMA_LOADENS4_14ComposedLayoutINS4_7SwizzleILi2ELi4ELi3EEENS4_18smem_ptr_flag_bitsILi8EEENSR_INS5_IJNSA_ILi8EEESF_EEENS5_IJSF_SC_EEEEEEEvNS4_8identityENS4_23SM90_TMA_LOAD_MULTICASTES19_vS1A_EENS_8epilogue10collective18CollectiveEpilogueINS1D_23Sm100TmaWarpSpecializedILi2ELi2ELi32ELb0ELb0EEEJSH_NS5_IJNSR_ISF_SC_EES1I_EEEaSI_aSI_NS1D_6fusion15FusionCallbacksIS1H_NS1K_17LinearCombinationIaiaiLNS_15FloatRoundStyleE2EEESH_S1J_JEEENS4_5SM1004TMEM4LOAD26SM100_TMEM_LOAD_16dp32b32xESZ_S19_NS4_39AutoVectorizingCopyWithAssumedAlignmentILi128EEENS4_14SM90_TMA_STOREES19_S1V_S1V_EEEvvEEEEvNT_6ParamsE:
[----:B------:R-:W1:Y:S01]  /*0000*/  LDC R1, c[0x0][0x37c] ;  /* 0x0000df00ff017b82 */ /* 0x000e620000000800 */
[----:B------:R-:W2:Y:S01]  /*0010*/  S2R R84, SR_TID.X ;  /* 0x0000000000547919 */ /* 0x000ea20000002100 */
[----:B------:R-:W3:Y:S01]  /*0020*/  LDCU.64 UR8, c[0x0][0x890] ;  /* 0x00011200ff0877ac */ /* 0x000ee20008000a00 */
[----:B------:R-:W-:Y:S02]  /*0030*/  PRMT R74, RZ, 0x7610, R74 ;  /* 0x00007610ff4a7816 */ /* 0x000fe4000000004a */
[----:B------:R-:W-:Y:S01]  /*0040*/  ELECT P3, URZ, PT ;  /* 0x0000000000ff782f */ /* 0x000fe20003860000 */
[----:B---3--:R-:W-:-:S04]  /*0050*/  UISETP.NE.U32.AND UP0, UPT, UR8, URZ, UPT ;  /* 0x000000ff0800728c */ /* 0x008fc8000bf05070 */
[----:B------:R-:W-:Y:S01]  /*0060*/  UISETP.NE.AND.EX UP0, UPT, UR9, URZ, UPT, UP0 ;  /* 0x000000ff0900728c */ /* 0x000fe2000bf05300 */
[----:B--2---:R-:W-:-:S05]  /*0070*/  SHF.R.U32.HI R75, RZ, 0x5, R84 ;  /* 0x00000005ff4b7819 */ /* 0x004fca0000011654 */
[----:B------:R-:W2:Y:S02]  /*0080*/  SHFL.IDX PT, R0, R75, RZ, 0x1f ;  /* 0x00001fff4b007589 */ /* 0x000ea400000e0000 */
[----:B--2---:R-:W-:Y:S01]  /*0090*/  R2UR UR18, R0 ;  /* 0x00000000001272ca */ /* 0x004fe200000e0000 */
[----:B-1----:R-:W-:-:S14]  /*00a0*/  BRA.U UP0, `(.L_x_0) ;  /* 0x0000000100307547 */ /* 0x002fdc000b800000 */
[----:B------:R-:W1:Y:S02]  /*00b0*/  LDCU.64 UR4, c[0x0][0x888] ;  /* 0x00011100ff0477ac */ /* 0x000e640008000a00 */
[----:B-1----:R-:W-:-:S04]  /*00c0*/  UISETP.NE.U32.AND UP0, UPT, UR4, URZ, UPT ;  /* 0x000000ff0400728c */ /* 0x002fc8000bf05070 */
[----:B------:R-:W-:-:S09]  /*00d0*/  UISETP.NE.AND.EX UP0, UPT, UR5, URZ, UPT, UP0 ;  /* 0x000000ff0500728c */ /* 0x000fd2000bf05300 */
[----:B------:R-:W-:Y:S05]  /*00e0*/  BRA.U !UP0, `(.L_x_1) ;  /* 0x0000000108147547 */ /* 0x000fea000b800000 */
[----:B------:R-:W1:Y:S01]  /*00f0*/  LDC.64 R40, c[0x0][0x888] ;  /* 0x00022200ff287b82 */ /* 0x000e620000000a00 */
[----:B------:R-:W1:Y:S02]  /*0100*/  LDCU.64 UR4, c[0x0][0x358] ;  /* 0x00006b00ff0477ac */ /* 0x000e640008000a00 */
[----:B-1----:R1:W5:Y:S01]  /*0110*/  LDG.E R40, desc[UR4][R40.64] ;  /* 0x0000000428287981 */ /* 0x002362000c1e1900 */
[----:B------:R-:W-:Y:S01]  /*0120*/  HFMA2 R74, -RZ, RZ, 0, 5.9604644775390625e-08 ;  /* 0x00000001ff4a7431 */ /* 0x000fe200000001ff */
[----:B------:R-:W-:Y:S05]  /*0130*/  BRA `(.L_x_0) ;  /* 0x00000000000c7947 */ /* 0x000fea0003800000 */
.L_x_1:
[----:B------:R-:W1:Y:S01]  /*0140*/  LDCU UR4, c[0x0][0x880] ;  /* 0x00011000ff0477ac */ /* 0x000e620008000800 */
[----:B------:R-:W-:Y:S01]  /*0150*/  HFMA2 R74, -RZ, RZ, 0, 5.9604644775390625e-08 ;  /* 0x00000001ff4a7431 */ /* 0x000fe200000001ff */
[----:B-1----:R-:W-:-:S07]  /*0160*/  MOV R40, UR4 ;  /* 0x0000000400287c02 */ /* 0x002fce0008000f00 */
.L_x_0:
[----:B------:R-:W2:Y:S02]  /*0170*/  LDCU.64 UR4, c[0x0][0x8b0] ;  /* 0x00011600ff0477ac */ /* 0x000ea40008000a00 */
[----:B--2---:R-:W-:-:S04]  /*0180*/  UISETP.NE.U32.AND UP0, UPT, UR4, URZ, UPT ;  /* 0x000000ff0400728c */ /* 0x004fc8000bf05070 */
[----:B------:R-:W-:-:S09]  /*0190*/  UISETP.NE.AND.EX UP0, UPT, UR5, URZ, UPT, UP0 ;  /* 0x000000ff0500728c */ /* 0x000fd2000bf05300 */
[----:B------:R-:W-:Y:S05]  /*01a0*/  BRA.U UP0, `(.L_x_2) ;  /* 0x0000000100287547 */ /* 0x000fea000b800000 */
[----:B------:R-:W2:Y:S02]  /*01b0*/  LDCU.64 UR4, c[0x0][0x8a8] ;  /* 0x00011500ff0477ac */ /* 0x000ea40008000a00 */
[----:B--2---:R-:W-:-:S04]  /*01c0*/  UISETP.NE.U32.AND UP0, UPT, UR4, URZ, UPT ;  /* 0x000000ff0400728c */ /* 0x004fc8000bf05070 */
[----:B------:R-:W-:-:S09]  /*01d0*/  UISETP.NE.AND.EX UP0, UPT, UR5, URZ, UPT, UP0 ;  /* 0x000000ff0500728c */ /* 0x000fd2000bf05300 */
[----:B------:R-:W-:Y:S05]  /*01e0*/  BRA.U !UP0, `(.L_x_3) ;  /* 0x0000000108107547 */ /* 0x000fea000b800000 */
[----:B------:R-:W2:Y:S01]  /*01f0*/  LDC.64 R38, c[0x0][0x8a8] ;  /* 0x00022a00ff267b82 */ /* 0x000ea20000000a00 */
[----:B------:R-:W2:Y:S02]  /*0200*/  LDCU.64 UR4, c[0x0][0x358] ;  /* 0x00006b00ff0477ac */ /* 0x000ea40008000a00 */
[----:B--2---:R2:W5:Y:S01]  /*0210*/  LDG.E R38, desc[UR4][R38.64] ;  /* 0x0000000426267981 */ /* 0x004562000c1e1900 */
[----:B------:R-:W-:Y:S05]  /*0220*/  BRA `(.L_x_2) ;  /* 0x0000000000087947 */ /* 0x000fea0003800000 */
.L_x_3:
[----:B------:R-:W2:Y:S02]  /*0230*/  LDCU UR4, c[0x0][0x8a0] ;  /* 0x00011400ff0477ac */ /* 0x000ea40008000800 */
[----:B--2---:R-:W-:Y:S02]  /*0240*/  MOV R38, UR4 ;  /* 0x0000000400267c02 */ /* 0x004fe40008000f00 */
.L_x_2:
[----:B------:R-:W-:Y:S01]  /*0250*/  IMAD.U32 R0, RZ, RZ, UR18 ;  /* 0x00000012ff007e24 */ /* 0x000fe2000f8e00ff */
[----:B------:R-:W-:Y:S04]  /*0260*/  BSSY.RECONVERGENT B0, `(.L_x_4) ;  /* 0x000000c000007945 */ /* 0x000fe80003800200 */
[C---:B------:R-:W-:Y:S02]  /*0270*/  ISETP.NE.OR P1, PT, R0.reuse, 0x1, !P3 ;  /* 0x000000010000780c */ /* 0x040fe40005f25670 */
[----:B------:R-:W-:-:S11]  /*0280*/  ISETP.NE.OR P0, PT, R0, 0x3, !P3 ;  /* 0x000000030000780c */ /* 0x000fd60005f05670 */
[----:B------:R-:W-:Y:S05]  /*0290*/  @P1 BRA `(.L_x_5) ;  /* 0x0000000000201947 */ /* 0x000fea0003800000 */
[----:B------:R-:W3:Y:S02]  /*02a0*/  LDCU.64 UR4, c[0x0][0x348] ;  /* 0x00006900ff0477ac */ /* 0x000ee40008000a00 */
[----:B---3--:R-:W-:Y:S02]  /*02b0*/  UIADD3 UR6, UP1, UPT, UR4, 0x80, URZ ;  /* 0x0000008004067890 */ /* 0x008fe4000ff3e0ff */
[----:B------:R-:W-:Y:S02]  /*02c0*/  UIADD3 UR4, UP0, UPT, UR4, 0x180, URZ ;  /* 0x0000018004047890 */ /* 0x000fe4000ff1e0ff */
[----:B------:R-:W-:Y:S02]  /*02d0*/  UIADD3.X UR7, UPT, UPT, URZ, UR5, URZ, UP1, !UPT ;  /* 0x00000005ff077290 */ /* 0x000fe40008ffe4ff */
[----:B------:R-:W-:-:S07]  /*02e0*/  UIADD3.X UR5, UPT, UPT, URZ, UR5, URZ, UP0, !UPT ;  /* 0x00000005ff057290 */ /* 0x000fce00087fe4ff */
[----:B------:R3:W-:Y:S02]  /*02f0*/  UTMACCTL.PF [UR6] ;  /* 0x00000000060079b9 */ /* 0x0007e40008040000 */
[----:B------:R3:W-:Y:S02]  /*0300*/  UTMACCTL.PF [UR4] ;  /* 0x00000000040079b9 */ /* 0x0007e40008040000 */
[----:B---3--:R-:W-:Y:S01]  /*0310*/  NOP ;  /* 0x0000000000007918 */ /* 0x008fe20000000000 */
.L_x_5:
[----:B------:R-:W-:Y:S05]  /*0320*/  BSYNC.RECONVERGENT B0 ;  /* 0x0000000000007941 */ /* 0x000fea0003800200 */
.L_x_4:
[----:B------:R-:W-:Y:S04]  /*0330*/  BSSY.RECONVERGENT B0, `(.L_x_6) ;  /* 0x000000a000007945 */ /* 0x000fe80003800200 */
        /* <DEDUP_REMOVED lines=9> */
.L_x_7:
[----:B------:R-:W-:Y:S05]  /*03d0*/  BSYNC.RECONVERGENT B0 ;  /* 0x0000000000007941 */ /* 0x000fea0003800200 */
.L_x_6:
[----:B------:R-:W3:Y:S01]  /*03e0*/  LDCU.64 UR4, c[0x0][0x888] ;  /* 0x00011100ff0477ac */ /* 0x000ee20008000a00 */
[----:B------:R-:W-:Y:S02]  /*03f0*/  UISETP.EQ.U32.AND UP2, UPT, UR8, URZ, UPT ;  /* 0x000000ff0800728c */ /* 0x000fe4000bf42070 */
[----:B------:R-:W-:Y:S02]  /*0400*/  UPLOP3.LUT UP3, UPT, UPT, UPT, UPT, 0x80, 0x8 ;  /* 0x000000000008789c */ /* 0x000fe40003f6f070 */
[----:B---3--:R-:W-:-:S04]  /*0410*/  UISETP.NE.U32.AND UP0, UPT, UR4, URZ, UPT ;  /* 0x000000ff0400728c */ /* 0x008fc8000bf05070 */
[----:B------:R-:W-:-:S04]  /*0420*/  UISETP.NE.AND.EX UP1, UPT, UR5, URZ, UPT, UP0 ;  /* 0x000000ff0500728c */ /* 0x000fc8000bf25300 */
[----:B------:R-:W-:-:S04]  /*0430*/  UISETP.EQ.OR.EX UP4, UPT, UR9, URZ, !UP1, UP2 ;  /* 0x000000ff0900728c */ /* 0x000fc8000cf82720 */
[----:B------:R-:W-:-:S06]  /*0440*/  UP2UR UR4, UPR, URZ, 0x10 ;  /* 0x00000010ff047883 */ /* 0x000fcc0008000000 */
[----:B------:R-:W-:Y:S01]  /*0450*/  MOV R77, UR4 ;  /* 0x00000004004d7c02 */ /* 0x000fe20008000f00 */
[----:B------:R-:W-:Y:S06]  /*0460*/  BRA.U !UP4, `(.L_x_8) ;  /* 0x000000010c207547 */ /* 0x000fec000b800000 */
[----:B-----5:R-:W-:Y:S01]  /*0470*/  R2UR UR5, R40 ;  /* 0x00000000280572ca */ /* 0x020fe200000e0000 */
[----:B------:R-:W-:Y:S02]  /*0480*/  UISETP.NE.U32.AND UP2, UPT, UR8, URZ, UPT ;  /* 0x000000ff0800728c */ /* 0x000fe4000bf45070 */
[----:B------:R-:W-:Y:S02]  /*0490*/  USEL UR4, URZ, 0xffffffff, UP1 ;  /* 0xffffffffff047887 */ /* 0x000fe40008800000 */
[----:B------:R-:W-:-:S08]  /*04a0*/  UISETP.NE.AND.EX UP2, UPT, UR9, URZ, UPT, UP2 ;  /* 0x000000ff0900728c */ /* 0x000fd0000bf45320 */
[----:B------:R-:W-:-:S04]  /*04b0*/  UISETP.NE.AND UP0, UPT, UR5, URZ, UPT ;  /* 0x000000ff0500728c */ /* 0x000fc8000bf05270 */
[----:B------:R-:W-:-:S04]  /*04c0*/  @!UP2 USEL UR4, URZ, 0xffffffff, UP0 ;  /* 0xffffffffff04a887 */ /* 0x000fc80008000000 */
[----:B------:R-:W-:-:S04]  /*04d0*/  ULOP3.LUT UR4, UR4, 0x1, URZ, 0xc0, !UPT ;  /* 0x0000000104047892 */ /* 0x000fc8000f8ec0ff */
[----:B------:R-:W-:Y:S02]  /*04e0*/  UISETP.NE.U32.AND UP3, UPT, UR4, 0x1, UPT ;  /* 0x000000010400788c */ /* 0x000fe4000bf65070 */
.L_x_8:
[----:B------:R-:W3:Y:S02]  /*04f0*/  SHFL.IDX PT, R2, R75, RZ, 0x1f ;  /* 0x00001fff4b027589 */ /* 0x000ee400000e0000 */
[----:B---3--:R-:W-:-:S13]  /*0500*/  ISETP.NE.AND P0, PT, R2, RZ, PT ;  /* 0x000000ff0200720c */ /* 0x008fda0003f05270 */
[----:B------:R-:W-:Y:S05]  /*0510*/  @P0 BRA `(.L_x_9) ;  /* 0x0000000000cc0947 */ /* 0x000fea0003800000 */
[----:B------:R-:W-:Y:S01]  /*0520*/  ELECT P0, URZ, PT ;  /* 0x0000000000ff782f */ /* 0x000fe20003800000 */
[----:B------:R-:W-:-:S12]  /*0530*/  BSSY.RECONVERGENT B0, `(.L_x_9) ;  /* 0x0000031000007945 */ /* 0x000fd80003800200 */
[----:B------:R-:W-:Y:S05]  /*0540*/  @!P0 BRA `(.L_x_10) ;  /* 0x0000000000bc8947 */ /* 0x000fea0003800000 */
[----:B------:R-:W3:Y:S01]  /*0550*/  S2UR UR4, SR_CgaCtaId ;  /* 0x00000000000479c3 */ /* 0x000ee20000008800 */
[----:B------:R-:W-:Y:S01]  /*0560*/  UMOV UR5, 0x400 ;  /* 0x0000040000057882 */ /* 0x000fe20000000000 */
[----:B------:R-:W-:Y:S01]  /*0570*/  UMOV UR8, 0x1 ;  /* 0x0000000100087882 */ /* 0x000fe20000000000 */
[----:B------:R-:W-:Y:S01]  /*0580*/  UMOV UR6, 0x2 ;  /* 0x0000000200067882 */ /* 0x000fe20000000000 */
[----:B------:R-:W-:-:S04]  /*0590*/  UIADD3 UR8, UPT, UPT, -UR8, 0x100000, URZ ;  /* 0x0010000008087890 */ /* 0x000fc8000fffe1ff */
[----:B------:R-:W-:Y:S02]  /*05a0*/  USHF.L.U32 UR9, UR8, 0xb, URZ ;  /* 0x0000000b08097899 */ /* 0x000fe400080006ff */
[----:B------:R-:W-:Y:S02]  /*05b0*/  USHF.L.U32 UR8, UR8, 0x1, URZ ;  /* 0x0000000108087899 */ /* 0x000fe400080006ff */
[----:B------:R-:W-:-:S04]  /*05c0*/  UIADD3 UR6, UPT, UPT, -UR6, 0x100000, URZ ;  /* 0x0010000006067890 */ /* 0x000fc8000fffe1ff */
[----:B------:R-:W-:Y:S02]  /*05d0*/  USHF.L.U32 UR7, UR6, 0xb, URZ ;  /* 0x0000000b06077899 */ /* 0x000fe400080006ff */
[----:B------:R-:W-:Y:S02]  /*05e0*/  USHF.L.U32 UR6, UR6, 0x1, URZ ;  /* 0x0000000106067899 */ /* 0x000fe400080006ff */
[----:B---3--:R-:W-:Y:S01]  /*05f0*/  ULEA UR4, UR4, UR5, 0x18 ;  /* 0x0000000504047291 */ /* 0x008fe2000f8ec0ff */
[----:B------:R-:W3:Y:S11]  /*0600*/  FENCE.VIEW.ASYNC.S ;  /* 0x00000000000073c6 */ /* 0x000ef60000000000 */
[----:B---3--:R3:W4:Y:S01]  /*0610*/  SYNCS.EXCH.64 URZ, [UR4], UR8 ;  /* 0x0000000804ff75b2 */ /* 0x0087220008000100 */
[----:B------:R3:W1:Y:S01]  /*0620*/  SYNCS.EXCH.64 URZ, [UR4+0x88], UR6 ;  /* 0x0000880604ff75b2 */ /* 0x0006620008000100 */
        /* <DEDUP_REMOVED lines=31> */
[----:B------:R3:W1:Y:S02]  /*0820*/  SYNCS.EXCH.64 URZ, [UR4+0x108], UR6 ;  /* 0x0001080604ff75b2 */ /* 0x0006640008000100 */
[----:B---34-:R-:W-:Y:S01]  /*0830*/  NOP ;  /* 0x0000000000007918 */ /* 0x018fe20000000000 */
.L_x_10:
[----:B------:R-:W-:Y:S05]  /*0840*/  BSYNC.RECONVERGENT B0 ;  /* 0x0000000000007941 */ /* 0x000fea0003800200 */
.L_x_9:
[----:B------:R-:W3:Y:S01]  /*0850*/  SHFL.IDX PT, R2, R75, RZ, 0x1f ;  /* 0x00001fff4b027589 */ /* 0x000ee200000e0000 */
[----:B------:R-:W-:Y:S01]  /*0860*/  NOP ;  /* 0x0000000000007918 */ /* 0x000fe20000000000 */
[----:B---3--:R-:W-:-:S13]  /*0870*/  ISETP.NE.AND P0, PT, R2, 0x1, PT ;  /* 0x000000010200780c */ /* 0x008fda0003f05270 */
[----:B------:R-:W-:Y:S05]  /*0880*/  @P0 BRA `(.L_x_11) ;  /* 0x0000000000480947 */ /* 0x000fea0003800000 */
        /* <DEDUP_REMOVED lines=9> */
[----:B------:R-:W-:Y:S01]  /*0920*/  USHF.L.U32 UR6, UR6, 0x1, URZ ;  /* 0x0000000106067899 */ /* 0x000fe200080006ff */
[----:B------:R-:W-:Y:S01]  /*0930*/  ELECT P0, URZ, PT ;  /* 0x0000000000ff782f */ /* 0x000fe20003800000 */
[----:B---3--:R-:W-:Y:S01]  /*0940*/  ULEA UR4, UR4, UR5, 0x18 ;  /* 0x0000000504047291 */ /* 0x008fe2000f8ec0ff */
[----:B------:R-:W3:Y:S11]  /*0950*/  FENCE.VIEW.ASYNC.S ;  /* 0x00000000000073c6 */ /* 0x000ef60000000000 */
[----:B---3--:R3:W4:Y:S01]  /*0960*/  SYNCS.EXCH.64 URZ, [UR4+0x110], UR8 ;  /* 0x0001100804ff75b2 */ /* 0x0087220008000100 */
[----:B------:R3:W1:Y:S01]  /*0970*/  SYNCS.EXCH.64 URZ, [UR4+0x120], UR6 ;  /* 0x0001200604ff75b2 */ /* 0x0006620008000100 */
[----:B------:R3:W1:Y:S01]  /*0980*/  SYNCS.EXCH.64 URZ, [UR4+0x118], UR8 ;  /* 0x0001180804ff75b2 */ /* 0x0006620008000100 */
[----:B------:R3:W1:Y:S01]  /*0990*/  SYNCS.EXCH.64 URZ, [UR4+0x128], UR6 ;  /* 0x0001280604ff75b2 */ /* 0x0006620008000100 */
[----:B------:R-:W-:Y:S01]  /*09a0*/  NOP ;  /* 0x0000000000007918 */ /* 0x000fe20000000000 */
.L_x_11:
[----:B------:R-:W2:Y:S01]  /*09b0*/  SHFL.IDX PT, R2, R75, RZ, 0x1f ;  /* 0x00001fff4b027589 */ /* 0x000ea200000e0000 */
[----:B------:R-:W-:Y:S01]  /*09c0*/  NOP ;  /* 0x0000000000007918 */ /* 0x000fe20000000000 */
[----:B--2---:R-:W-:-:S13]  /*09d0*/  ISETP.NE.AND P0, PT, R2, 0x3, PT ;  /* 0x000000030200780c */ /* 0x004fda0003f05270 */
[----:B------:R-:W-:Y:S05]  /*09e0*/  @P0 BRA `(.L_x_12) ;  /* 0x0000000000300947 */ /* 0x000fea0003800000 */
[----:B---3--:R-:W2:Y:S01]  /*09f0*/  S2UR UR4, SR_CgaCtaId ;  /* 0x00000000000479c3 */ /* 0x008ea20000008800 */
[----:B------:R-:W-:Y:S01]  /*0a00*/  UMOV UR6, 0x400 ;  /* 0x0000040000067882 */ /* 0x000fe20000000000 */
[----:B------:R-:W-:Y:S01]  /*0a10*/  UMOV UR5, 0x20 ;  /* 0x0000002000057882 */ /* 0x000fe20000000000 */
[----:B------:R-:W-:Y:S01]  /*0a20*/  ELECT P0, URZ, PT ;  /* 0x0000000000ff782f */ /* 0x000fe20003800000 */
[----:B--2---:R-:W-:Y:S02]  /*0a30*/  ULEA UR6, UR4, UR6, 0x18 ;  /* 0x0000000604067291 */ /* 0x004fe4000f8ec0ff */
[----:B------:R-:W-:-:S04]  /*0a40*/  UIADD3 UR4, UPT, UPT, -UR5, 0x100000, URZ ;  /* 0x0010000005047890 */ /* 0x000fc8000fffe1ff */
[----:B------:R-:W-:Y:S02]  /*0a50*/  USHF.L.U32 UR5, UR4, 0xb, URZ ;  /* 0x0000000b04057899 */ /* 0x000fe400080006ff */
[----:B------:R-:W-:Y:S01]  /*0a60*/  USHF.L.U32 UR4, UR4, 0x1, URZ ;  /* 0x0000000104047899 */ /* 0x000fe200080006ff */
[----:B------:R-:W2:Y:S11]  /*0a70*/  FENCE.VIEW.ASYNC.S ;  /* 0x00000000000073c6 */ /* 0x000eb60000000000 */
[----:B--2---:R2:W3:Y:S01]  /*0a80*/  SYNCS.EXCH.64 URZ, [UR6+0x130], UR4 ;  /* 0x0001300406ff75b2 */ /* 0x0044e20008000100 */
[----:B------:R2:W1:Y:S01]  /*0a90*/  SYNCS.EXCH.64 URZ, [UR6+0x138], UR4 ;  /* 0x0001380406ff75b2 */ /* 0x0004620008000100 */
[----:B------:R-:W-:Y:S01]  /*0aa0*/  NOP ;  /* 0x0000000000007918 */ /* 0x000fe20000000000 */
.L_x_12:
[----:B------:R-:W4:Y:S01]  /*0ab0*/  SHFL.IDX PT, R2, R75, RZ, 0x1f ;  /* 0x00001fff4b027589 */ /* 0x000f2200000e0000 */
[----:B------:R-:W-:Y:S01]  /*0ac0*/  NOP ;  /* 0x0000000000007918 */ /* 0x000fe20000000000 */
[----:B----4-:R-:W-:-:S13]  /*0ad0*/  ISETP.NE.AND P0, PT, R2, 0x4, PT ;  /* 0x000000040200780c */ /* 0x010fda0003f05270 */
[----:B------:R-:W-:Y:S05]  /*0ae0*/  @P0 BRA `(.L_x_13) ;  /* 0x00000000004c0947 */ /* 0x000fea0003800000 */
[----:B--23--:R-:W2:Y:S01]  /*0af0*/  S2UR UR6, SR_CgaCtaId ;  /* 0x00000000000679c3 */ /* 0x00cea20000008800 */
[----:B------:R-:W-:Y:S01]  /*0b00*/  UMOV UR4, 0x1e0 ;  /* 0x000001e000047882 */ /* 0x000fe20000000000 */
[----:B------:R-:W-:Y:S01]  /*0b10*/  UMOV UR5, 0x400 ;  /* 0x0000040000057882 */ /* 0x000fe20000000000 */
[----:B------:R-:W-:Y:S01]  /*0b20*/  USEL UR4, UR4, 0x1a0, UP3 ;  /* 0x000001a004047887 */ /* 0x000fe20009800000 */
[----:B------:R-:W-:Y:S01]  /*0b30*/  UMOV UR8, 0x1 ;  /* 0x0000000100087882 */ /* 0x000fe20000000000 */
[----:B------:R-:W-:Y:S01]  /*0b40*/  ELECT P0, URZ, PT ;  /* 0x0000000000ff782f */ /* 0x000fe20003800000 */
[----:B------:R-:W-:-:S04]  /*0b50*/  UIADD3 UR8, UPT, UPT, -UR8, 0x100000, URZ ;  /* 0x0010000008087890 */ /* 0x000fc8000fffe1ff */
[----:B------:R-:W-:Y:S02]  /*0b60*/  USHF.L.U32 UR9, UR8, 0xb, URZ ;  /* 0x0000000b08097899 */ /* 0x000fe400080006ff */
[----:B------:R-:W-:Y:S02]  /*0b70*/  USHF.L.U32 UR8, UR8, 0x1, URZ ;  /* 0x0000000108087899 */ /* 0x000fe400080006ff */
[----:B--2---:R-:W-:Y:S02]  /*0b80*/  ULEA UR6, UR6, UR5, 0x18 ;  /* 0x0000000506067291 */ /* 0x004fe4000f8ec0ff */
[----:B------:R-:W-:-:S04]  /*0b90*/  UIADD3 UR4, UPT, UPT, -UR4, 0x100000, URZ ;  /* 0x0010000004047890 */ /* 0x000fc8000fffe1ff */
[----:B------:R-:W-:Y:S02]  /*0ba0*/  USHF.L.U32 UR5, UR4, 0xb, URZ ;  /* 0x0000000b04057899 */ /* 0x000fe400080006ff */
[----:B------:R-:W-:Y:S01]  /*0bb0*/  USHF.L.U32 UR4, UR4, 0x1, URZ ;  /* 0x0000000104047899 */ /* 0x000fe200080006ff */
[----:B------:R-:W2:Y:S03]  /*0bc0*/  FENCE.VIEW.ASYNC.S ;  /* 0x00000000000073c6 */ /* 0x000ea60000000000 */
[----:B--2---:R4:W2:Y:S08]  /*0bd0*/  SYNCS.EXCH.64 URZ, [UR6+0x140], UR8 ;  /* 0x0001400806ff75b2 */ /* 0x0048b00008000100 */
[----:B------:R4:W3:Y:S01]  /*0be0*/  SYNCS.EXCH.64 URZ, [UR6+0x150], UR4 ;  /* 0x0001500406ff75b2 */ /* 0x0008e20008000100 */
[----:B------:R4:W1:Y:S01]  /*0bf0*/  SYNCS.EXCH.64 URZ, [UR6+0x148], UR8 ;  /* 0x0001480806ff75b2 */ /* 0x0008620008000100 */
[----:B------:R4:W1:Y:S02]  /*0c00*/  SYNCS.EXCH.64 URZ, [UR6+0x158], UR4 ;  /* 0x0001580406ff75b2 */ /* 0x0008640008000100 */
[----:B----4-:R-:W-:Y:S01]  /*0c10*/  NOP ;  /* 0x0000000000007918 */ /* 0x010fe20000000000 */
.L_x_13:
[----:B------:R-:W4:Y:S01]  /*0c20*/  SHFL.IDX PT, R2, R75, RZ, 0x1f ;  /* 0x00001fff4b027589 */ /* 0x000f2200000e0000 */
[----:B------:R-:W-:Y:S01]  /*0c30*/  NOP ;  /* 0x0000000000007918 */ /* 0x000fe20000000000 */
[----:B----4-:R-:W-:-:S13]  /*0c40*/  ISETP.NE.AND P0, PT, R2, 0x5, PT ;  /* 0x000000050200780c */ /* 0x010fda0003f05270 */
[----:B------:R-:W-:Y:S05]  /*0c50*/  @P0 BRA `(.L_x_14) ;  /* 0x0000000000580947 */ /* 0x000fea0003800000 */
[----:B--23--:R-:W2:Y:S01]  /*0c60*/  S2UR UR4, SR_CgaCtaId ;  /* 0x00000000000479c3 */ /* 0x00cea20000008800 */
        /* <DEDUP_REMOVED lines=10> */
[----:B--2---:R-:W-:Y:S01]  /*0d10*/  ULEA UR4, UR4, UR5, 0x18 ;  /* 0x0000000504047291 */ /* 0x004fe2000f8ec0ff */
[----:B------:R-:W2:Y:S11]  /*0d20*/  FENCE.VIEW.ASYNC.S ;  /* 0x00000000000073c6 */ /* 0x000eb60000000000 */
[----:B--2---:R4:W2:Y:S01]  /*0d30*/  SYNCS.EXCH.64 URZ, [UR4+0x160], UR8 ;  /* 0x0001600804ff75b2 */ /* 0x0048a20008000100 */
[----:B------:R4:W3:Y:S01]  /*0d40*/  SYNCS.EXCH.64 URZ, [UR4+0x180], UR6 ;  /* 0x0001800604ff75b2 */ /* 0x0008e20008000100 */
[----:B------:R4:W1:Y:S01]  /*0d50*/  SYNCS.EXCH.64 URZ, [UR4+0x168], UR8 ;  /* 0x0001680804ff75b2 */ /* 0x0008620008000100 */
[----:B------:R4:W1:Y:S01]  /*0d60*/  SYNCS.EXCH.64 URZ, [UR4+0x188], UR6 ;  /* 0x0001880604ff75b2 */ /* 0x0008620008000100 */
[----:B------:R4:W1:Y:S01]  /*0d70*/  SYNCS.EXCH.64 URZ, [UR4+0x170], UR8 ;  /* 0x0001700804ff75b2 */ /* 0x0008620008000100 */
[----:B------:R4:W1:Y:S01]  /*0d80*/  SYNCS.EXCH.64 URZ, [UR4+0x190], UR6 ;  /* 0x0001900604ff75b2 */ /* 0x0008620008000100 */
[----:B------:R4:W1:Y:S01]  /*0d90*/  SYNCS.EXCH.64 URZ, [UR4+0x178], UR8 ;  /* 0x0001780804ff75b2 */ /* 0x0008620008000100 */
[----:B------:R4:W1:Y:S02]  /*0da0*/  SYNCS.EXCH.64 URZ, [UR4+0x198], UR6 ;  /* 0x0001980604ff75b2 */ /* 0x0008640008000100 */
[----:B----4-:R-:W-:Y:S01]  /*0db0*/  NOP ;  /* 0x0000000000007918 */ /* 0x010fe20000000000 */
.L_x_14:
[----:B------:R-:W4:Y:S01]  /*0dc0*/  SHFL.IDX PT, R2, R75, RZ, 0x1f ;  /* 0x00001fff4b027589 */ /* 0x000f2200000e0000 */
[----:B------:R-:W1:Y:S01]  /*0dd0*/  S2UR UR45, SR_CgaCtaId ;  /* 0x00000000002d79c3 */ /* 0x000e620000008800 */
[----:B------:R-:W-:Y:S01]  /*0de0*/  NOP ;  /* 0x0000000000007918 */ /* 0x000fe20000000000 */
[----:B----4-:R-:W-:-:S13]  /*0df0*/  ISETP.NE.AND P0, PT, R2, 0x3, PT ;  /* 0x000000030200780c */ /* 0x010fda0003f05270 */
[----:B-1----:R-:W-:Y:S05]  /*0e00*/  @P0 BRA `(.L_x_15) ;  /* 0x0000000000340947 */ /* 0x002fea0003800000 */
[----:B--23--:R-:W-:Y:S01]  /*0e10*/  UMOV UR4, 0x400 ;  /* 0x0000040000047882 */ /* 0x00cfe20000000000 */
[----:B------:R-:W-:Y:S01]  /*0e20*/  UMOV UR6, 0x20 ;  /* 0x0000002000067882 */ /* 0x000fe20000000000 */
[----:B------:R-:W-:Y:S02]  /*0e30*/  ULEA UR4, UR45, UR4, 0x18 ;  /* 0x000000042d047291 */ /* 0x000fe4000f8ec0ff */
[----:B------:R-:W-:-:S04]  /*0e40*/  UIADD3 UR6, UPT, UPT, -UR6, 0x100000, URZ ;  /* 0x0010000006067890 */ /* 0x000fc8000fffe1ff */
[----:B------:R-:W-:Y:S02]  /*0e50*/  USHF.L.U32 UR7, UR6, 0xb, URZ ;  /* 0x0000000b06077899 */ /* 0x000fe400080006ff */
[----:B------:R-:W-:Y:S01]  /*0e60*/  USHF.L.U32 UR6, UR6, 0x1, URZ ;  /* 0x0000000106067899 */ /* 0x000fe200080006ff */
[----:B------:R-:W-:Y:S01]  /*0e70*/  ELECT P0, URZ, PT ;  /* 0x0000000000ff782f */ /* 0x000fe20003800000 */
[----:B------:R-:W1:Y:S10]  /*0e80*/  FENCE.VIEW.ASYNC.S ;  /* 0x00000000000073c6 */ /* 0x000e740000000000 */
[----:B-1----:R1:W4:Y:S01]  /*0e90*/  SYNCS.EXCH.64 URZ, [UR4+0x1a0], UR6 ;  /* 0x0001a00604ff75b2 */ /* 0x0023220008000100 */
[----:B------:R1:W2:Y:S01]  /*0ea0*/  SYNCS.EXCH.64 URZ, [UR4+0x1b0], UR6 ;  /* 0x0001b00604ff75b2 */ /* 0x0002a20008000100 */
[----:B------:R1:W3:Y:S01]  /*0eb0*/  SYNCS.EXCH.64 URZ, [UR4+0x1a8], UR6 ;  /* 0x0001a80604ff75b2 */ /* 0x0002e20008000100 */
[----:B------:R1:W1:Y:S01]  /*0ec0*/  SYNCS.EXCH.64 URZ, [UR4+0x1b8], UR6 ;  /* 0x0001b80604ff75b2 */ /* 0x0002620008000100 */
[----:B------:R-:W-:Y:S01]  /*0ed0*/  NOP ;  /* 0x0000000000007918 */ /* 0x000fe20000000000 */
.L_x_15:
[----:B-123--:R-:W1:Y:S01]  /*0ee0*/  LDCU UR4, c[0x0][0x36c] ;  /* 0x00006d80ff0477ac */ /* 0x00ee620008000800 */
[----:B------:R-:W-:Y:S01]  /*0ef0*/  ISETP.NE.OR P3, PT, R0, 0x2, !P3 ;  /* 0x000000020000780c */ /* 0x000fe20005f65670 */
[----:B------:R-:W-:Y:S01]  /*0f00*/  NOP ;  /* 0x0000000000007918 */ /* 0x000fe20000000000 */
[----:B------:R-:W-:Y:S01]  /*0f10*/  LOP3.LUT R0, R84, 0x1f, RZ, 0xc0, !PT ;  /* 0x0000001f54007812 */ /* 0x000fe200078ec0ff */
[----:B------:R-:W-:Y:S02]  /*0f20*/  UISETP.NE.AND UP4, UPT, UR18, 0x2, UPT ;  /* 0x000000021200788c */ /* 0x000fe4000bf85270 */
[----:B------:R-:W-:Y:S02]  /*0f30*/  UISETP.NE.AND UP5, UPT, UR18, URZ, UPT ;  /* 0x000000ff1200728c */ /* 0x000fe4000bfa5270 */
[----:B-1----:R-:W-:-:S09]  /*0f40*/  UISETP.EQ.U32.AND UP6, UPT, UR4, 0x1, UPT ;  /* 0x000000010400788c */ /* 0x002fd2000bfc2070 */
[----:B------:R-:W-:Y:S05]  /*0f50*/  BRA.U !UP6, `(.L_x_16) ;  /* 0x000000010e087547 */ /* 0x000fea000b800000 */
[----:B----4-:R-:W-:Y:S01]  /*0f60*/  UCGABAR_ARV ;  /* 0x00000000000079c7 */ /* 0x010fe20008000000 */
[----:B------:R-:W-:Y:S05]  /*0f70*/  BRA `(.L_x_17) ;  /* 0x0000000000047947 */ /* 0x000fea0003800000 */
.L_x_16:
[----:B----4-:R-:W-:Y:S01]  /*0f80*/  NOP ;  /* 0x0000000000007918 */ /* 0x010fe20000000000 */
.L_x_17:
[----:B------:R-:W1:Y:S01]  /*0f90*/  S2UR UR20, SR_CTAID.X ;  /* 0x00000000001479c3 */ /* 0x000e620000002500 */
[----:B------:R-:W-:-:S05]  /*0fa0*/  CS2R.32 R76, SR_CgaSize ;  /* 0x00000000004c7805 */ /* 0x000fca0000008a00 */
[----:B------:R-:W-:-:S05]  /*0fb0*/  IMAD R76, R76, -0xa0, RZ ;  /* 0xffffff604c4c7824 */ /* 0x000fca00078e02ff */
[----:B------:R-:W-:-:S14]  /*0fc0*/  R2UR UR5, R76 ;  /* 0x000000004c0572ca */ /* 0x000fdc00000e0000 */
[----:B------:R-:W2:Y:S01]  /*0fd0*/  LDCU UR5, c[0x0][UR5+0x2b0] ;  /* 0x00005600050577ac */ /* 0x000ea20008000800 */
[----:B------:R-:W-:-:S05]  /*0fe0*/  CS2R.32 R76, SR_CgaSize ;  /* 0x00000000004c7805 */ /* 0x000fca0000008a00 */
[----:B------:R-:W-:-:S05]  /*0ff0*/  IMAD R76, R76, -0xa0, RZ ;  /* 0xffffff604c4c7824 */ /* 0x000fca00078e02ff */
[----:B------:R-:W-:-:S14]  /*1000*/  R2UR UR4, R76 ;  /* 0x000000004c0472ca */ /* 0x000fdc00000e0000 */
[----:B------:R-:W3:Y:S01]  /*1010*/  LDCU UR4, c[0x0][UR4+0x2b4] ;  /* 0x00005680040477ac */ /* 0x000ee20008000800 */
[----:B------:R-:W4:Y:S01]  /*1020*/  S2UR UR26, SR_CTAID.Y ;  /* 0x00000000001a79c3 */ /* 0x000f220000002600 */
[----:B------:R-:W-:-:S05]  /*1030*/  CS2R.32 R76, SR_CgaSize ;  /* 0x00000000004c7805 */ /* 0x000fca0000008a00 */
[----:B------:R-:W-:-:S05]  /*1040*/  IMAD R76, R76, -0xa0, RZ ;  /* 0xffffff604c4c7824 */ /* 0x000fca00078e02ff */
[----:B------:R-:W-:-:S14]  /*1050*/  R2UR UR6, R76 ;  /* 0x000000004c0672ca */ /* 0x000fdc00000e0000 */
[----:B------:R-:W3:Y:S01]  /*1060*/  LDCU UR6, c[0x0][UR6+0x2a0] ;  /* 0x00005400060677ac */ /* 0x000ee20008000800 */
[----:B------:R-:W-:-:S05]  /*1070*/  CS2R.32 R76, SR_CgaSize ;  /* 0x00000000004c7805 */ /* 0x000fca0000008a00 */
[----:B------:R-:W-:-:S05]  /*1080*/  IMAD R76, R76, -0xa0, RZ ;  /* 0xffffff604c4c7824 */ /* 0x000fca00078e02ff */
[----:B------:R-:W-:-:S14]  /*1090*/  R2UR UR63, R76 ;  /* 0x000000004c3f72ca */ /* 0x000fdc00000e0000 */
[----:B------:R-:W3:Y:S01]  /*10a0*/  LDCU UR63, c[0x0][UR63+0x2a4] ;  /* 0x000054803f3f77ac */ /* 0x000ee20008000800 */
[----:B------:R-:W-:Y:S01]  /*10b0*/  USHF.L.U32 UR24, UR45, 0xc, URZ ;  /* 0x0000000c2d187899 */ /* 0x000fe200080006ff */
[----:B------:R-:W3:Y:S01]  /*10c0*/  LDCU UR19, c[0x0][0xb24] ;  /* 0x00016480ff1377ac */ /* 0x000ee20008000800 */
[----:B------:R-:W3:Y:S01]  /*10d0*/  LDCU UR42, c[0x0][0xb24] ;  /* 0x00016480ff2a77ac */ /* 0x000ee20008000800 */
[----:B-1----:R-:W-:Y:S01]  /*10e0*/  I2FP.F32.U32 R3, UR20 ;  /* 0x0000001400037c45 */ /* 0x002fe20008201000 */
[----:B------:R-:W1:Y:S04]  /*10f0*/  LDCU UR23, c[0x0][0xb30] ;  /* 0x00016600ff1777ac */ /* 0x000e680008000800 */
[----:B--2---:R-:W-:Y:S01]  /*1100*/  FMUL R3, R3, UR5 ;  /* 0x0000000503037c20 */ /* 0x004fe20008400000 */
[----:B------:R-:W-:Y:S01]  /*1110*/  ULOP3.LUT UR24, UR24, 0x1000, URZ, 0xc0, !UPT ;  /* 0x0000100018187892 */ /* 0x000fe2000f8ec0ff */
[----:B----4-:R-:W-:-:S04]  /*1120*/  I2FP.F32.U32 R2, UR26 ;  /* 0x0000001a00027c45 */ /* 0x010fc80008201000 */
[----:B------:R-:W2:Y:S01]  /*1130*/  F2I.U32.TRUNC.NTZ R3, R3 ;  /* 0x0000000300037305 */ /* 0x000ea2000020f000 */
[----:B---3--:R-:W-:-:S07]  /*1140*/  FMUL R2, R2, UR4 ;  /* 0x0000000402027c20 */ /* 0x008fce0008400000 */
[----:B------:R-:W3:Y:S01]  /*1150*/  F2I.U32.TRUNC.NTZ R2, R2 ;  /* 0x0000000200027305 */ /* 0x000ee2000020f000 */
[----:B--2---:R-:W-:Y:S02]  /*1160*/  R2UR UR5, R3 ;  /* 0x00000000030572ca */ /* 0x004fe400000e0000 */
[----:B---3--:R-:W-:Y:S02]  /*1170*/  R2UR UR4, R2 ;  /* 0x00000000020472ca */ /* 0x008fe400000e0000 */
[----:B------:R-:W-:-:S09]  /*1180*/  PRMT R2, RZ, 0x7610, R2 ;  /* 0x00007610ff027816 */ /* 0x000fd20000000002 */
[----:B------:R-:W-:-:S04]  /*1190*/  UIADD3 UR5, UPT, UPT, -UR5, URZ, URZ ;  /* 0x000000ff05057290 */ /* 0x000fc8000fffe1ff */
[----:B------:R-:W-:Y:S02]  /*11a0*/  UIMAD UR5, UR6, UR5, UR20 ;  /* 0x00000005060572a4 */ /* 0x000fe4000f8e0214 */
[----:B------:R-:W-:-:S04]  /*11b0*/  UIADD3 UR4, UPT, UPT, -UR4, URZ, URZ ;  /* 0x000000ff04047290 */ /* 0x000fc8000fffe1ff */
[----:B------:R-:W-:Y:S01]  /*11c0*/  IMAD.U32 R76, RZ, RZ, UR5 ;  /* 0x00000005ff4c7e24 */ /* 0x000fe2000f8e00ff */
[----:B------:R-:W-:Y:S01]  /*11d0*/  UIMAD UR63, UR63, UR4, UR26 ;  /* 0x000000043f3f72a4 */ /* 0x000fe2000f8e021a */
[----:B-1----:R-:W-:Y:S11]  /*11e0*/  BRA.U UP5, `(.L_x_18) ;  /* 0x0000000105287547 */ /* 0x002ff6000b800000 */
[----:B------:R-:W-:Y:S01]  /*11f0*/  R2UR UR6, R76 ;  /* 0x000000004c0672ca */ /* 0x000fe200000e0000 */
[----:B------:R-:W-:-:S12]  /*1200*/  UISETP.NE.AND UP0, UPT, UR63, URZ, UPT ;  /* 0x000000ff3f00728c */ /* 0x000fd8000bf05270 */
[----:B------:R-:W-:-:S04]  /*1210*/  UISETP.EQ.OR UP0, UPT, UR6, URZ, !UP0 ;  /* 0x000000ff0600728c */ /* 0x000fc8000c702670 */
[----:B------:R-:W-:Y:S02]  /*1220*/  USEL UR5, URZ, 0x1, !UP0 ;  /* 0x00000001ff057887 */ /* 0x000fe4000c000000 */
[----:B------:R-:W-:-:S04]  /*1230*/  UISETP.NE.AND UP0, UPT, UR63, URZ, UPT ;  /* 0x000000ff3f00728c */ /* 0x000fc8000bf05270 */
[----:B------:R-:W-:Y:S02]  /*1240*/  USEL UR4, URZ, 0x2, UP0 ;  /* 0x00000002ff047887 */ /* 0x000fe40008000000 */
[----:B------:R-:W-:-:S04]  /*1250*/  UISETP.NE.AND UP0, UPT, UR6, 0x1, UPT ;  /* 0x000000010600788c */ /* 0x000fc8000bf05270 */
[----:B------:R-:W-:-:S04]  /*1260*/  USEL UR4, UR4, 0x2, UP0 ;  /* 0x0000000204047887 */ /* 0x000fc80008000000 */
[----:B------:R-:W-:-:S06]  /*1270*/  UIADD3 UR4, UPT, UPT, UR5, UR4, URZ ;  /* 0x0000000405047290 */ /* 0x000fcc000fffe0ff */
[----:B------:R-:W-:-:S07]  /*1280*/  MOV R2, UR4 ;  /* 0x0000000400027c02 */ /* 0x000fce0008000f00 */
.L_x_18:
[----:B------:R-:W1:Y:S01]  /*1290*/  S2UR UR36, SR_CTAID.Z ;  /* 0x00000000002479c3 */ /* 0x000e620000002700 */
[----:B------:R-:W-:-:S09]  /*12a0*/  UISETP.GE.AND UP0, UPT, UR19, 0x1, UPT ;  /* 0x000000011300788c */ /* 0x000fd2000bf06270 */
[----:B------:R-:W-:Y:S05]  /*12b0*/  BRA.U !UP0, `(.L_x_19) ;  /* 0x0000000108d07547 */ /* 0x000fea000b800000 */
[----:B------:R-:W2:Y:S01]  /*12c0*/  LDCU UR21, c[0x0][0xb0c] ;  /* 0x00016180ff1577ac */ /* 0x000ea20008000800 */
[----:B------:R-:W3:Y:S01]  /*12d0*/  LDCU.128 UR12, c[0x0][0xb10] ;  /* 0x00016200ff0c77ac */ /* 0x000ee20008000c00 */
[----:B------:R-:W4:Y:S01]  /*12e0*/  LDCU UR6, c[0x0][0x370] ;  /* 0x00006e00ff0677ac */ /* 0x000f220008000800 */
[----:B------:R-:W1:Y:S01]  /*12f0*/  LDCU UR7, c[0x0][0x374] ;  /* 0x00006e80ff0777ac */ /* 0x000e620008000800 */
[----:B------:R-:W1:Y:S01]  /*1300*/  LDCU UR22, c[0x0][0xb20] ;  /* 0x00016400ff1677ac */ /* 0x000e620008000800 */
[----:B--2---:R-:W-:Y:S02]  /*1310*/  UISETP.NE.AND UP0, UPT, UR21, 0x1, UPT ;  /* 0x000000011500788c */ /* 0x004fe4000bf05270 */
[----:B---3--:R-:W-:Y:S01]  /*1320*/  UIMAD.WIDE.U32 UR4, UR20, UR12, URZ ;  /* 0x0000000c140472a5 */ /* 0x008fe2000f8e00ff */
[----:B------:R-:W2:Y:S01]  /*1330*/  LDCU.64 UR8, c[0x0][0xb28] ;  /* 0x00016500ff0877ac */ /* 0x000ea20008000a00 */
[----:B----4-:R-:W-:Y:S02]  /*1340*/  UIMAD.WIDE.U32 UR10, UR6, UR12, URZ ;  /* 0x0000000c060a72a5 */ /* 0x010fe4000f8e00ff */
[----:B------:R-:W-:-:S02]  /*1350*/  USHF.R.U32.HI UR5, URZ, UR13, UR5 ;  /* 0x0000000dff057299 */ /* 0x000fc40008011605 */
[----:B------:R-:W-:Y:S02]  /*1360*/  UISETP.NE.AND UP2, UPT, UR19, 0x1, UPT ;  /* 0x000000011300788c */ /* 0x000fe4000bf45270 */
[----:B------:R-:W-:Y:S01]  /*1370*/  USEL UR5, UR20, UR5, !UP0 ;  /* 0x0000000514057287 */ /* 0x000fe2000c000000 */
[----:B------:R-:W-:Y:S01]  /*1380*/  UMOV UR10, UR11 ;  /* 0x0000000b000a7c82 */ /* 0x000fe20008000000 */
[----:B------:R-:W-:Y:S02]  /*1390*/  UIMAD.WIDE.U32 UR16, UR26, UR15, URZ ;  /* 0x0000000f1a1072a5 */ /* 0x000fe4000f8e00ff */
[----:B------:R-:W-:Y:S02]  /*13a0*/  @UP0 USHF.R.U32.HI UR6, URZ, UR13, UR10 ;  /* 0x0000000dff060299 */ /* 0x000fe4000801160a */
[----:B------:R-:W-:Y:S02]  /*13b0*/  UISETP.NE.AND UP0, UPT, UR14, 0x1, UPT ;  /* 0x000000010e00788c */ /* 0x000fe4000bf05270 */
[----:B-1----:R-:W-:-:S02]  /*13c0*/  UIMAD.WIDE.U32 UR10, UR7, UR15, URZ ;  /* 0x0000000f070a72a5 */ /* 0x002fc4000f8e00ff */
[----:B--2---:R-:W-:Y:S01]  /*13d0*/  UIMAD.WIDE.U32 UR12, UR6, UR8, URZ ;  /* 0x00000008060c72a5 */ /* 0x004fe2000f8e00ff */
[----:B------:R-:W-:Y:S02]  /*13e0*/  UMOV UR4, UR17 ;  /* 0x0000001100047c82 */ /* 0x000fe40008000000 */
[----:B------:R-:W-:Y:S02]  /*13f0*/  USHF.R.U32.HI UR4, URZ, UR22, UR4 ;  /* 0x00000016ff047299 */ /* 0x000fe40008011604 */
[----:B------:R-:W-:Y:S02]  /*1400*/  UMOV UR10, UR11 ;  /* 0x0000000b000a7c82 */ /* 0x000fe40008000000 */
[----:B------:R-:W-:Y:S01]  /*1410*/  UMOV UR12, UR13 ;  /* 0x0000000d000c7c82 */ /* 0x000fe20008000000 */
[----:B------:R-:W-:Y:S02]  /*1420*/  @UP0 USHF.R.U32.HI UR7, URZ, UR22, UR10 ;  /* 0x00000016ff070299 */ /* 0x000fe4000801160a */
[----:B------:R-:W-:-:S02]  /*1430*/  USEL UR4, UR26, UR4, !UP0 ;  /* 0x000000041a047287 */ /* 0x000fc4000c000000 */
[----:B------:R-:W-:Y:S02]  /*1440*/  UIMAD.WIDE.U32 UR10, UR7, UR8, URZ ;  /* 0x00000008070a72a5 */ /* 0x000fe4000f8e00ff */
[----:B------:R-:W-:Y:S02]  /*1450*/  @UP2 USHF.R.U32.HI UR6, URZ, UR9, UR12 ;  /* 0x00000009ff062299 */ /* 0x000fe4000801160c */
[----:B------:R-:W-:-:S03]  /*1460*/  UIMAD.WIDE.U32 UR12, UR4, UR8, URZ ;  /* 0x00000008040c72a5 */ /* 0x000fc6000f8e00ff */
[----:B------:R-:W-:Y:S02]  /*1470*/  UMOV UR10, UR11 ;  /* 0x0000000b000a7c82 */ /* 0x000fe40008000000 */
[----:B------:R-:W-:Y:S02]  /*1480*/  @UP2 USHF.R.U32.HI UR7, URZ, UR9, UR10 ;  /* 0x00000009ff072299 */ /* 0x000fe4000801160a */
[----:B------:R-:W-:Y:S02]  /*1490*/  UIMAD UR10, UR6, UR19, URZ ;  /* 0x00000013060a72a4 */ /* 0x000fe4000f8e02ff */
[----:B------:R-:W-:-:S04]  /*14a0*/  UIMAD UR7, UR7, UR19, URZ ;  /* 0x00000013070772a4 */ /* 0x000fc8000f8e02ff */
[----:B------:R-:W-:-:S03]  /*14b0*/  UISETP.GE.AND UP0, UPT, UR4, UR7, UPT ;  /* 0x000000070400728c */ /* 0x000fc6000bf06270 */
[----:B------:R-:W-:Y:S01]  /*14c0*/  UMOV UR7, UR13 ;  /* 0x0000000d00077c82 */ /* 0x000fe20008000000 */
[----:B------:R-:W-:Y:S02]  /*14d0*/  UISETP.GE.OR UP0, UPT, UR5, UR10, UP0 ;  /* 0x0000000a0500728c */ /* 0x000fe40008706670 */
[----:B------:R-:W-:Y:S02]  /*14e0*/  UIMAD.WIDE.U32 UR10, UR5, UR8, URZ ;  /* 0x00000008050a72a5 */ /* 0x000fe4000f8e00ff */
[----:B------:R-:W-:Y:S02]  /*14f0*/  USHF.R.U32.HI UR7, URZ, UR9, UR7 ;  /* 0x00000009ff077299 */ /* 0x000fe40008011607 */
[----:B------:R-:W-:Y:S02]  /*1500*/  UIADD3 UR10, UPT, UPT, -UR4, URZ, URZ ;  /* 0x000000ff040a7290 */ /* 0x000fe4000fffe1ff */
[----:B------:R-:W-:Y:S02]  /*1510*/  USEL UR7, UR4, UR7, !UP2 ;  /* 0x0000000704077287 */ /* 0x000fe4000d000000 */
[----:B------:R-:W-:Y:S01]  /*1520*/  UIMAD UR10, UR14, UR10, UR26 ;  /* 0x0000000a0e0a72a4 */ /* 0x000fe2000f8e021a */
[----:B------:R-:W-:Y:S01]  /*1530*/  @!UP0 UMOV UR8, UR11 ;  /* 0x0000000b00088c82 */ /* 0x000fe20008000000 */
[----:B------:R-:W-:-:S02]  /*1540*/  UIADD3 UR11, UPT, UPT, -UR5, URZ, URZ ;  /* 0x000000ff050b7290 */ /* 0x000fc4000fffe1ff */
[----:B------:R-:W-:Y:S02]  /*1550*/  @!UP0 USHF.R.U32.HI UR8, URZ, UR9, UR8 ;  /* 0x00000009ff088299 */ /* 0x000fe40008011608 */
[----:B------:R-:W-:Y:S02]  /*1560*/  UIADD3 UR9, UPT, UPT, -UR7, URZ, URZ ;  /* 0x000000ff07097290 */ /* 0x000fe4000fffe1ff */
[----:B------:R-:W-:Y:S02]  /*1570*/  @!UP0 USEL UR8, UR5, UR8, !UP2 ;  /* 0x0000000805088287 */ /* 0x000fe4000d000000 */
[----:B------:R-:W-:Y:S02]  /*1580*/  UIMAD UR9, UR19, UR9, UR4 ;  /* 0x00000009130972a4 */ /* 0x000fe4000f8e0204 */
[----:B------:R-:W-:Y:S02]  /*1590*/  @!UP0 UIADD3 UR7, UPT, UPT, UR7, -UR8, URZ ;  /* 0x8000000807078290 */ /* 0x000fe4000fffe0ff */
[----:B------:R-:W-:-:S02]  /*15a0*/  @!UP0 UIMAD UR6, UR9, UR6, UR8 ;  /* 0x00000006090682a4 */ /* 0x000fc4000f8e0208 */
[----:B------:R-:W-:Y:S02]  /*15b0*/  @!UP0 UIMAD UR4, UR7, UR19, UR5 ;  /* 0x00000013070482a4 */ /* 0x000fe4000f8e0205 */
[----:B------:R-:W-:Y:S02]  /*15c0*/  UIMAD UR20, UR21, UR11, UR20 ;  /* 0x0000000b151472a4 */ /* 0x000fe4000f8e0214 */
[----:B------:R-:W-:Y:S01]  /*15d0*/  UIMAD UR26, UR4, UR14, UR10 ;  /* 0x0000000e041a72a4 */ /* 0x000fe2000f8e020a */
[----:B------:R-:W-:Y:S02]  /*15e0*/  @!UP0 UMOV UR5, UR6 ;  /* 0x0000000600058c82 */ /* 0x000fe40008000000 */
[----:B------:R-:W-:-:S12]  /*15f0*/  UIMAD UR20, UR5, UR21, UR20 ;  /* 0x00000015051472a4 */ /* 0x000fd8000f8e0214 */
.L_x_19:
[----:B------:R-:W-:-:S09]  /*1600*/  UISETP.NE.AND UP0, UPT, UR23, 0x1, UPT ;  /* 0x000000011700788c */ /* 0x000fd2000bf05270 */
[----:B------:R-:W-:Y:S05]  /*1610*/  BRA.U UP0, `(.L_x_20) ;  /* 0x0000000100407547 */ /* 0x000fea000b800000 */
[----:B------:R-:W2:Y:S01]  /*1620*/  LDCU.128 UR8, c[0x0][0xb10] ;  /* 0x00016200ff0877ac */ /* 0x000ea20008000c00 */
[----:B------:R-:W3:Y:S01]  /*1630*/  LDCU UR12, c[0x0][0xb0c] ;  /* 0x00016180ff0c77ac */ /* 0x000ee20008000800 */
[----:B------:R-:W4:Y:S01]  /*1640*/  LDCU UR13, c[0x0][0xb20] ;  /* 0x00016400ff0d77ac */ /* 0x000f220008000800 */
[----:B--2---:R-:W-:Y:S02]  /*1650*/  UIMAD.WIDE.U32 UR4, UR20, UR8, URZ ;  /* 0x00000008140472a5 */ /* 0x004fe4000f8e00ff */
[----:B------:R-:W-:Y:S02]  /*1660*/  UIMAD.WIDE.U32 UR6, UR26, UR11, URZ ;  /* 0x0000000b1a0672a5 */ /* 0x000fe4000f8e00ff */
[----:B---3--:R-:W-:Y:S02]  /*1670*/  UISETP.NE.AND UP0, UPT, UR12, 0x1, UPT ;  /* 0x000000010c00788c */ /* 0x008fe4000bf05270 */
[----:B------:R-:W-:-:S03]  /*1680*/  USHF.R.U32.HI UR5, URZ, UR9, UR5 ;  /* 0x00000009ff057299 */ /* 0x000fc60008011605 */
[----:B------:R-:W-:Y:S01]  /*1690*/  UMOV UR4, UR7 ;  /* 0x0000000700047c82 */ /* 0x000fe20008000000 */
[----:B------:R-:W-:Y:S02]  /*16a0*/  USEL UR5, UR20, UR5, !UP0 ;  /* 0x0000000514057287 */ /* 0x000fe4000c000000 */
[----:B------:R-:W-:Y:S02]  /*16b0*/  UISETP.NE.AND UP0, UPT, UR10, 0x1, UPT ;  /* 0x000000010a00788c */ /* 0x000fe4000bf05270 */
[----:B----4-:R-:W-:-:S04]  /*16c0*/  USHF.R.U32.HI UR4, URZ, UR13, UR4 ;  /* 0x0000000dff047299 */ /* 0x010fc80008011604 */
[----:B------:R-:W-:-:S04]  /*16d0*/  USEL UR4, UR26, UR4, !UP0 ;  /* 0x000000041a047287 */ /* 0x000fc8000c000000 */
[----:B------:R-:W-:Y:S02]  /*16e0*/  UIADD3 UR6, UPT, UPT, UR5, -UR4, URZ ;  /* 0x8000000405067290 */ /* 0x000fe4000fffe0ff */
[----:B------:R-:W-:Y:S02]  /*16f0*/  UIADD3 UR4, UPT, UPT, -UR5, UR4, URZ ;  /* 0x0000000405047290 */ /* 0x000fe4000fffe1ff */
[----:B------:R-:W-:Y:S02]  /*1700*/  UIMAD UR26, UR6, UR10, UR26 ;  /* 0x0000000a061a72a4 */ /* 0x000fe4000f8e021a */
[----:B------:R-:W-:-:S12]  /*1710*/  UIMAD UR20, UR4, UR12, UR20 ;  /* 0x0000000c041472a4 */ /* 0x000fd8000f8e0214 */
.L_x_20:
[----:B------:R-:W-:Y:S01]  /*1720*/  UISETP.NE.AND UP0, UPT, UR18, 0x2, UPT ;  /* 0x000000021200788c */ /* 0x000fe2000bf05270 */
[----:B------:R-:W-:Y:S09]  /*1730*/  BRA.U !UP6, `(.L_x_21) ;  /* 0x000000010e0c7547 */ /* 0x000ff2000b800000 */
[----:B------:R-:W-:Y:S01]  /*1740*/  UCGABAR_WAIT ;  /* 0x0000000000007dc7 */ /* 0x000fe20008000000 */
[----:B------:R-:W-:Y:S01]  /*1750*/  CCTL.IVALL ;  /* 0x00000000ff00798f */ /* 0x000fe20002000000 */
[----:B------:R-:W-:Y:S05]  /*1760*/  BRA `(.L_x_22) ;  /* 0x0000000000047947 */ /* 0x000fea0003800000 */
.L_x_21:
[----:B------:R-:W-:Y:S06]  /*1770*/  BAR.SYNC.DEFER_BLOCKING 0x0 ;  /* 0x0000000000007b1d */ /* 0x000fec0000010000 */
.L_x_22:
[----:B------:R-:W-:Y:S05]  /*1780*/  BRA.U UP0, `(.L_x_23) ;  /* 0x0000001900987547 */ /* 0x000fea000b800000 */
[----:B------:R-:W2:Y:S01]  /*1790*/  LDCU UR6, c[0x0][0x38c] ;  /* 0x00007180ff0677ac */ /* 0x000ea20008000800 */
[----:B------:R-:W-:Y:S01]  /*17a0*/  PLOP3.LUT P1, PT, PT, PT, UP3, 0x80, 0x8 ;  /* 0x000000000008781c */ /* 0x000fe20003f2f038 */
[----:B------:R-:W-:Y:S01]  /*17b0*/  IMAD.MOV.U32 R12, RZ, RZ, 0x1 ;  /* 0x00000001ff0c7424 */ /* 0x000fe200078e00ff */
[----:B------:R-:W-:Y:S01]  /*17c0*/  ISETP.EQ.OR P2, PT, R0, RZ, P3 ;  /* 0x000000ff0000720c */ /* 0x000fe20001f42670 */
[----:B------:R-:W-:Y:S01]  /*17d0*/  UISETP.NE.AND UP1, UPT, UR18, URZ, UPT ;  /* 0x000000ff1200728c */ /* 0x000fe2000bf25270 */
[----:B------:R-:W-:Y:S01]  /*17e0*/  PLOP3.LUT P1, PT, P1, PT, PT, 0x8, 0x80 ;  /* 0x000000000080781c */ /* 0x000fe20000f2e170 */
[----:B------:R-:W-:Y:S01]  /*17f0*/  USEL UR25, URZ, 0x1, UP4 ;  /* 0x00000001ff197887 */ /* 0x000fe2000a000000 */
[----:B------:R-:W-:Y:S01]  /*1800*/  CS2R R10, SRZ ;  /* 0x00000000000a7805 */ /* 0x000fe2000001ff00 */
[----:B------:R-:W-:Y:S01]  /*1810*/  IMAD.MOV.U32 R9, RZ, RZ, RZ ;  /* 0x000000ffff097224 */ /* 0x000fe200078e00ff */
[----:B------:R-:W3:Y:S01]  /*1820*/  LDCU UR39, c[0x0][0x370] ;  /* 0x00006e00ff2777ac */ /* 0x000ee20008000800 */
[----:B------:R-:W-:Y:S01]  /*1830*/  IMAD.MOV.U32 R8, RZ, RZ, 0x1 ;  /* 0x00000001ff087424 */ /* 0x000fe200078e00ff */
[----:B------:R-:W4:Y:S01]  /*1840*/  LDCU.64 UR28, c[0x0][0x348] ;  /* 0x00006900ff1c77ac */ /* 0x000f220008000a00 */
[----:B------:R-:W-:-:S02]  /*1850*/  USHF.R.U32.HI UR44, URZ, 0x6, UR24 ;  /* 0x00000006ff2c7899 */ /* 0x000fc40008011618 */
[----:B--2---:R-:W-:Y:S02]  /*1860*/  UIADD3 UR5, UPT, UPT, UR6, 0x3f, URZ ;  /* 0x0000003f06057890 */ /* 0x004fe4000fffe0ff */
[----:B------:R-:W-:Y:S02]  /*1870*/  UIADD3 UR46, UPT, UPT, UR6, 0x7e, URZ ;  /* 0x0000007e062e7890 */ /* 0x000fe4000fffe0ff */
[----:B------:R-:W-:Y:S01]  /*1880*/  USHF.R.S32.HI UR4, URZ, 0x1f, UR5 ;  /* 0x0000001fff047899 */ /* 0x000fe20008011405 */
[----:B------:R-:W2:Y:S03]  /*1890*/  LDCU UR38, c[0x0][0x374] ;  /* 0x00006e80ff2677ac */ /* 0x000ea60008000800 */
[----:B------:R-:W-:Y:S02]  /*18a0*/  ULEA.HI UR4, UR4, UR5, URZ, 0x6 ;  /* 0x0000000504047291 */ /* 0x000fe4000f8f30ff */
[----:B------:R-:W-:-:S02]  /*18b0*/  USEL UR25, UR25, 0x2, UP1 ;  /* 0x0000000219197887 */ /* 0x000fc40008800000 */
[----:B------:R-:W-:Y:S02]  /*18c0*/  USHF.R.S32.HI UR41, URZ, 0x6, UR4 ;  /* 0x00000006ff297899 */ /* 0x000fe40008011404 */
[----:B------:R-:W-:Y:S02]  /*18d0*/  UIADD3 UR4, UPT, UPT, UR6, -0x1, URZ ;  /* 0xffffffff06047890 */ /* 0x000fe4000fffe0ff */
[----:B------:R-:W-:Y:S02]  /*18e0*/  UISETP.LT.U32.AND UP0, UPT, UR41, 0x11, UPT ;  /* 0x000000112900788c */ /* 0x000fe4000bf01070 */
[----:B------:R-:W-:Y:S02]  /*18f0*/  UISETP.GE.U32.AND UP2, UPT, UR4, -0x7f, UPT ;  /* 0xffffff810400788c */ /* 0x000fe4000bf46070 */
[----:B------:R-:W-:Y:S01]  /*1900*/  USEL UR40, UR41, 0x11, UP0 ;  /* 0x0000001129287887 */ /* 0x000fe20008000000 */
[----:B------:R-:W-:-:S03]  /*1910*/  UMOV UR5, URZ ;  /* 0x000000ff00057c82 */ /* 0x000fc60008000000 */
[----:B------:R-:W-:Y:S02]  /*1920*/  UIADD3 UR21, UPT, UPT, UR40, -0x1, URZ ;  /* 0xffffffff28157890 */ /* 0x000fe4000fffe0ff */
[----:B------:R-:W-:-:S03]  /*1930*/  UIADD3 UR43, UPT, UPT, UR41, -UR40, URZ ;  /* 0x80000028292b7290 */ /* 0x000fc6000fffe0ff */
[----:B------:R-:W-:-:S04]  /*1940*/  @UP2 UIADD3 UR21, UPT, UPT, UR40, URZ, URZ ;  /* 0x000000ff28152290 */ /* 0x000fc8000fffe0ff */
[----:B--234-:R-:W-:-:S12]  /*1950*/  UIADD3 UR21, UPT, UPT, UR21, 0x1, URZ ;  /* 0x0000000115157890 */ /* 0x01cfd8000fffe0ff */
.L_x_43:
[----:B------:R-:W-:Y:S01]  /*1960*/  UISETP.NE.AND UP0, UPT, UR45, URZ, UPT ;  /* 0x000000ff2d00728c */ /* 0x000fe2000bf05270 */
[----:B------:R-:W2:Y:S08]  /*1970*/  S2UR UR45, SR_CgaCtaId ;  /* 0x00000000002d79c3 */ /* 0x000eb00000008800 */
[----:B------:R-:W-:Y:S05]  /*1980*/  BRA.U UP0, `(.L_x_24) ;  /* 0x0000000100347547 */ /* 0x000fea000b800000 */
[----:B------:R-:W3:Y:S01]  /*1990*/  S2R R0, SR_CgaCtaId ;  /* 0x0000000000007919 */ /* 0x000ee20000008800 */
[----:B------:R-:W-:-:S04]  /*19a0*/  MOV R2, 0x400 ;  /* 0x0000040000027802 */ /* 0x000fc80000000f00 */
[----:B---3--:R-:W-:Y:S02]  /*19b0*/  LEA R0, R0, R2, 0x18 ;  /* 0x0000000200007211 */ /* 0x008fe400078ec0ff */
[----:B------:R-:W-:-:S03]  /*19c0*/  SHF.L.U32 R2, R8, 0x1f, RZ ;  /* 0x0000001f08027819 */ /* 0x000fc600000006ff */
[----:B------:R-:W-:-:S04]  /*19d0*/  IMAD R0, R9, 0x8, R0 ;  /* 0x0000000809007824 */ /* 0x000fc800078e0200 */
[----:B------:R-:W3:Y:S02]  /*19e0*/  SYNCS.PHASECHK.TRANS64.TRYWAIT P0, [R0+URZ+0x1b0], R2 ;  /* 0x0001b002000075a7 */ /* 0x000ee400080011ff */
[----:B---3--:R-:W-:Y:S05]  /*19f0*/  @!P0 BRA `(.L_x_25) ;  /* 0x0000006400d48947 */ /* 0x008fea0003800000 */
.L_x_126:
[----:B------:R-:W-:Y:S01]  /*1a00*/  VIADD R9, R9, 0x1 ;  /* 0x0000000109097836 */ /* 0x000fe20000000000 */
[----:B------:R3:W-:Y:S04]  /*1a10*/  SYNCS.ARRIVE.TRANS64.A1T0 RZ, [R0+URZ+0x1a0], RZ ;  /* 0x0001a0ff00ff79a7 */ /* 0x0007e800081000ff */
[----:B------:R-:W-:-:S04]  /*1a20*/  ISETP.NE.AND P0, PT, R9, 0x2, PT ;  /* 0x000000020900780c */ /* 0x000fc80003f05270 */
[----:B------:R-:W-:Y:S02]  /*1a30*/  SEL R9, R9, RZ, P0 ;  /* 0x000000ff09097207 */ /* 0x000fe40000000000 */
[----:B---3--:R-:W-:-:S04]  /*1a40*/  SEL R0, RZ, 0x1, P0 ;  /* 0x00000001ff007807 */ /* 0x008fc80000000000 */
[----:B------:R-:W-:-:S07]  /*1a50*/  LOP3.LUT R8, R8, R0, RZ, 0x3c, !PT ;  /* 0x0000000008087212 */ /* 0x000fce00078e3cff */
.L_x_24:
[----:B------:R-:W-:Y:S01]  /*1a60*/  UMOV UR6, 0x400 ;  /* 0x0000040000067882 */ /* 0x000fe20000000000 */
[----:B------:R-:W-:Y:S01]  /*1a70*/  SHF.L.U32 R0, R12, 0x1f, RZ ;  /* 0x0000001f0c007819 */ /* 0x000fe200000006ff */
[----:B--2---:R-:W-:Y:S02]  /*1a80*/  ULEA UR6, UR45, UR6, 0x18 ;  /* 0x000000062d067291 */ /* 0x004fe4000f8ec0ff */
[----:B------:R-:W-:Y:S02]  /*1a90*/  UISETP.GE.U32.AND UP0, UPT, UR46, 0x7f, UPT ;  /* 0x0000007f2e00788c */ /* 0x000fe4000bf06070 */
[----:B------:R-:W-:Y:S02]  /*1aa0*/  ULEA UR4, UR5, UR6, 0x3 ;  /* 0x0000000605047291 */ /* 0x000fe4000f8e18ff */
[----:B------:R-:W-:Y:S02]  /*1ab0*/  USHF.L.U32 UR35, UR20, 0x6, URZ ;  /* 0x0000000614237899 */ /* 0x000fe400080006ff */
[----:B------:R-:W-:Y:S01]  /*1ac0*/  ULEA UR11, UR26, UR44, 0x7 ;  /* 0x0000002c1a0b7291 */ /* 0x000fe2000f8e38ff */
[----:B------:R-:W-:-:S04]  /*1ad0*/  UMOV UR13, URZ ;  /* 0x000000ff000d7c82 */ /* 0x000fc80008000000 */
[----:B------:R2:W3:Y:S01]  /*1ae0*/  SYNCS.PHASECHK.TRANS64.TRYWAIT P0, [UR4+0x88], R0 ;  /* 0x00008800ff0075a7 */ /* 0x0004e20008001104 */
[----:B------:R-:W-:Y:S06]  /*1af0*/  BRA.U !UP0, `(.L_x_26) ;  /* 0x0000000108bc7547 */ /* 0x000fec000b800000 */
[----:B------:R-:W-:Y:S01]  /*1b00*/  UMOV UR7, URZ ;  /* 0x000000ff00077c82 */ /* 0x000fe20008000000 */
[----:B------:R-:W-:-:S05]  /*1b10*/  UMOV UR4, UR5 ;  /* 0x0000000500047c82 */ /* 0x000fca0008000000 */
.L_x_32:
[----:B------:R-:W-:Y:S01]  /*1b20*/  ULEA UR33, UR4, UR6, 0x3 ;  /* 0x0000000604217291 */ /* 0x000fe2000f8e18ff */
[----:B---3--:R-:W-:Y:S01]  /*1b30*/  @!P3 MOV R2, 0x3000 ;  /* 0x000030000002b802 */ /* 0x008fe20000000f00 */
[----:B-1-34-:R-:W-:Y:S10]  /*1b40*/  @P0 BRA `(.L_x_27) ;  /* 0x00000000000c0947 */ /* 0x01aff40003800000 */
[----:B------:R-:W-:-:S04]  /*1b50*/  SHF.L.U32 R3, R12, 0x1f, RZ ;  /* 0x0000001f0c037819 */ /* 0x000fc800000006ff */
[----:B------:R-:W3:Y:S02]  /*1b60*/  SYNCS.PHASECHK.TRANS64.TRYWAIT P0, [UR33+0x88], R3 ;  /* 0x00008803ff0075a7 */ /* 0x000ee40008001121 */
[----:B---3--:R-:W-:Y:S05]  /*1b70*/  @!P0 BRA `(.L_x_28) ;  /* 0x0000006400888947 */ /* 0x008fea0003800000 */
.L_x_27:
[----:B------:R3:W-:Y:S01]  /*1b80*/  @!P3 SYNCS.ARRIVE.TRANS64 RZ, [UR33], R2 ;  /* 0x00000002ffffb9a7 */ /* 0x0007e20008000021 */
[----:B------:R-:W-:-:S04]  /*1b90*/  ULOP3.LUT UR5, UR25, 0x2, URZ, 0xfc, !UPT ;  /* 0x0000000219057892 */ /* 0x000fc8000f8efcff */
[----:B------:R-:W-:-:S09]  /*1ba0*/  UISETP.NE.AND UP0, UPT, UR5, 0x2, UPT ;  /* 0x000000020500788c */ /* 0x000fd2000bf05270 */
[----:B------:R-:W-:Y:S05]  /*1bb0*/  BRA.U UP0, `(.L_x_29) ;  /* 0x0000000100047547 */ /* 0x000fea000b800000 */
[----:B-1----:R-:W-:Y:S05]  /*1bc0*/  BPT.TRAP 0x1 ;  /* 0x000000040000795c */ /* 0x002fea0000300000 */
.L_x_29:
[----:B------:R-:W-:Y:S04]  /*1bd0*/  BSSY.RECONVERGENT B0, `(.L_x_30) ;  /* 0x0000003000007945 */ /* 0x000fe80003800200 */
[----:B------:R-:W-:Y:S05]  /*1be0*/  @P2 BRA `(.L_x_31) ;  /* 0x0000000000042947 */ /* 0x000fea0003800000 */
[----:B-1----:R-:W-:Y:S05]  /*1bf0*/  BPT.TRAP 0x1 ;  /* 0x000000040000795c */ /* 0x002fea0000300000 */
.L_x_31:
[----:B-1----:R-:W-:Y:S05]  /*1c00*/  BSYNC.RECONVERGENT B0 ;  /* 0x0000000000007941 */ /* 0x002fea0003800200 */
.L_x_30:
[----:B------:R-:W-:Y:S02]  /*1c10*/  UIADD3 UR5, UPT, UPT, UR4, 0x1, URZ ;  /* 0x0000000104057890 */ /* 0x000fe4000fffe0ff */
[----:B------:R-:W-:Y:S02]  /*1c20*/  USHF.L.U32 UR34, UR7, 0x6, URZ ;  /* 0x0000000607227899 */ /* 0x000fe400080006ff */
[----:B------:R-:W-:Y:S02]  /*1c30*/  UISETP.NE.AND UP0, UPT, UR5, 0x11, UPT ;  /* 0x000000110500788c */ /* 0x000fe4000bf05270 */
[----:B------:R-:W-:Y:S02]  /*1c40*/  UIADD3 UR7, UPT, UPT, UR7, 0x1, URZ ;  /* 0x0000000107077890 */ /* 0x000fe4000fffe0ff */
[----:B------:R-:W-:Y:S02]  /*1c50*/  USEL UR9, URZ, 0x1, UP0 ;  /* 0x00000001ff097887 */ /* 0x000fe40008000000 */
[----:B------:R-:W-:-:S02]  /*1c60*/  USEL UR5, UR5, URZ, UP0 ;  /* 0x000000ff05057287 */ /* 0x000fc40008000000 */
[----:B------:R-:W-:Y:S02]  /*1c70*/  UIADD3 UR14, UP0, UPT, UR28, 0x180, URZ ;  /* 0x000001801c0e7890 */ /* 0x000fe4000ff1e0ff */
[----:B------:R-:W-:Y:S01]  /*1c80*/  ULEA UR8, UR5, UR6, 0x3 ;  /* 0x0000000605087291 */ /* 0x000fe2000f8e18ff */
[----:B------:R-:W-:Y:S01]  /*1c90*/  LOP3.LUT R12, R12, UR9, RZ, 0x3c, !PT ;  /* 0x000000090c0c7c12 */ /* 0x000fe2000f8e3cff */
[----:B------:R-:W-:Y:S02]  /*1ca0*/  ULEA UR32, UR4, UR6, 0xc ;  /* 0x0000000604207291 */ /* 0x000fe4000f8e60ff */
[----:B------:R-:W-:Y:S01]  /*1cb0*/  UIADD3 UR16, UP1, UPT, UR28, 0x80, URZ ;  /* 0x000000801c107890 */ /* 0x000fe2000ff3e0ff */
[----:B--2---:R-:W-:Y:S01]  /*1cc0*/  SHF.L.U32 R0, R12, 0x1f, RZ ;  /* 0x0000001f0c007819 */ /* 0x004fe200000006ff */
[----:B------:R-:W-:Y:S02]  /*1cd0*/  UIADD3.X UR15, UPT, UPT, URZ, UR29, URZ, UP0, !UPT ;  /* 0x0000001dff0f7290 */ /* 0x000fe400087fe4ff */
[----:B------:R-:W-:Y:S01]  /*1ce0*/  UISETP.NE.AND UP0, UPT, UR7, UR21, UPT ;  /* 0x000000150700728c */ /* 0x000fe2000bf05270 */
[----:B------:R4:W1:Y:S01]  /*1cf0*/  SYNCS.PHASECHK.TRANS64.TRYWAIT P0, [UR8+0x88], R0 ;  /* 0x00008800ff0075a7 */ /* 0x0008620008001108 */
[----:B------:R-:W-:-:S02]  /*1d00*/  ULEA UR8, UR4, UR24, 0xd ;  /* 0x0000001804087291 */ /* 0x000fc4000f8e68ff */
[----:B------:R-:W-:Y:S02]  /*1d10*/  UIADD3.X UR17, UPT, UPT, URZ, UR29, URZ, UP1, !UPT ;  /* 0x0000001dff117290 */ /* 0x000fe40008ffe4ff */
[----:B------:R-:W-:Y:S02]  /*1d20*/  UIADD3 UR32, UPT, UPT, UR32, 0x4400, URZ ;  /* 0x0000440020207890 */ /* 0x000fe4000fffe0ff */
[----:B------:R-:W-:Y:S01]  /*1d30*/  UIADD3 UR8, UPT, UPT, UR6, 0x15400, UR8 ;  /* 0x0001540006087890 */ /* 0x000fe2000fffe008 */
[----:B------:R-:W-:Y:S01]  /*1d40*/  UMOV UR18, 0x0 ;  /* 0x0000000000127882 */ /* 0x000fe20000000000 */
[----:B------:R-:W-:Y:S01]  /*1d50*/  UMOV UR19, 0x10000000 ;  /* 0x1000000000137882 */ /* 0x000fe20000000000 */
[----:B------:R-:W-:Y:S01]  /*1d60*/  UMOV UR4, 0x30000 ;  /* 0x0003000000047882 */ /* 0x000fe20000000000 */
[----:B------:R-:W-:Y:S01]  /*1d70*/  UMOV UR12, UR36 ;  /* 0x00000024000c7c82 */ /* 0x000fe20008000000 */
[----:B------:R-:W-:Y:S01]  /*1d80*/  UMOV UR9, UR33 ;  /* 0x0000002100097c82 */ /* 0x000fe20008000000 */
[----:B------:R-:W-:Y:S01]  /*1d90*/  UMOV UR10, UR34 ;  /* 0x00000022000a7c82 */ /* 0x000fe20008000000 */
[----:B------:R-:W-:Y:S01]  /*1da0*/  UTMALDG.3D [UR32], [UR16], desc[UR18] ;  /* 0x00001220100075b4 */ /* 0x000fe20008011000 */
[----:B------:R-:W-:Y:S01]  /*1db0*/  UMOV UR13, UR21 ;  /* 0x00000015000d7c82 */ /* 0x000fe20008000000 */
[----:B------:R2:W-:Y:S02]  /*1dc0*/  UTMALDG.3D.MULTICAST [UR8], [UR14], UR4, desc[UR18] ;  /* 0x000012080e0073b4 */ /* 0x0005e40008011804 */
[----:B--2---:R-:W-:Y:S01]  /*1dd0*/  UMOV UR4, UR5 ;  /* 0x0000000500047c82 */ /* 0x004fe20008000000 */
[----:B------:R-:W-:Y:S05]  /*1de0*/  BRA.U UP0, `(.L_x_32) ;  /* 0xfffffffd004c7547 */ /* 0x000fea000b83ffff */
.L_x_26:
[----:B------:R-:W-:Y:S01]  /*1df0*/  ULEA UR4, UR5, UR6, 0x3 ;  /* 0x0000000605047291 */ /* 0x000fe2000f8e18ff */
[----:B--2-4-:R-:W-:Y:S01]  /*1e00*/  SHF.L.U32 R0, R12, 0x1f, RZ ;  /* 0x0000001f0c007819 */ /* 0x014fe200000006ff */
[----:B------:R-:W-:Y:S01]  /*1e10*/  @!P1 SYNCS.ARRIVE.TRANS64.A1T0 RZ, [UR6+0x138], RZ ;  /* 0x000138ffffff99a7 */ /* 0x000fe20008100006 */
[----:B------:R-:W-:-:S06]  /*1e20*/  UISETP.GT.AND UP0, UPT, UR41, UR40, UPT ;  /* 0x000000282900728c */ /* 0x000fcc000bf04270 */
[----:B-1-3--:R1:W2:Y:S03]  /*1e30*/  SYNCS.PHASECHK.TRANS64.TRYWAIT P0, [UR4+0x88], R0 ;  /* 0x00008800ff0075a7 */ /* 0x00a2a60008001104 */
[----:B------:R-:W-:Y:S05]  /*1e40*/  BRA.U !UP0, `(.L_x_33) ;  /* 0x0000000108c07547 */ /* 0x000fea000b800000 */
[----:B------:R-:W-:Y:S01]  /*1e50*/  UIADD3 UR26, UPT, UPT, UR43, UR13, URZ ;  /* 0x0000000d2b1a7290 */ /* 0x000fe2000fffe0ff */
[----:B------:R-:W-:-:S11]  /*1e60*/  UMOV UR4, UR5 ;  /* 0x0000000500047c82 */ /* 0x000fd60008000000 */
.L_x_39:
[----:B------:R-:W-:Y:S01]  /*1e70*/  ULEA UR17, UR4, UR6, 0x3 ;  /* 0x0000000604117291 */ /* 0x000fe2000f8e18ff */
[----:B--2---:R-:W-:Y:S01]  /*1e80*/  @!P3 MOV R2, 0x3000 ;  /* 0x000030000002b802 */ /* 0x004fe20000000f00 */
[----:B--234-:R-:W-:Y:S10]  /*1e90*/  @P0 BRA `(.L_x_34) ;  /* 0x00000000000c0947 */ /* 0x01cff40003800000 */
[----:B------:R-:W-:-:S04]  /*1ea0*/  SHF.L.U32 R3, R12, 0x1f, RZ ;  /* 0x0000001f0c037819 */ /* 0x000fc800000006ff */
[----:B------:R-:W2:Y:S02]  /*1eb0*/  SYNCS.PHASECHK.TRANS64.TRYWAIT P0, [UR17+0x88], R3 ;  /* 0x00008803ff0075a7 */ /* 0x000ea40008001111 */
[----:B--2---:R-:W-:Y:S05]  /*1ec0*/  @!P0 BRA `(.L_x_35) ;  /* 0x0000006000cc8947 */ /* 0x004fea0003800000 */
.L_x_34:
[----:B------:R2:W-:Y:S01]  /*1ed0*/  @!P3 SYNCS.ARRIVE.TRANS64 RZ, [UR17], R2 ;  /* 0x00000002ffffb9a7 */ /* 0x0005e20008000011 */
[----:B------:R-:W-:-:S04]  /*1ee0*/  ULOP3.LUT UR5, UR25, 0x2, URZ, 0xfc, !UPT ;  /* 0x0000000219057892 */ /* 0x000fc8000f8efcff */
[----:B------:R-:W-:-:S09]  /*1ef0*/  UISETP.NE.AND UP0, UPT, UR5, 0x2, UPT ;  /* 0x000000020500788c */ /* 0x000fd2000bf05270 */
[----:B------:R-:W-:Y:S05]  /*1f00*/  BRA.U UP0, `(.L_x_36) ;  /* 0x0000000100047547 */ /* 0x000fea000b800000 */
[----:B------:R-:W-:Y:S05]  /*1f10*/  BPT.TRAP 0x1 ;  /* 0x000000040000795c */ /* 0x000fea0000300000 */
.L_x_36:
[----:B------:R-:W-:Y:S04]  /*1f20*/  BSSY.RECONVERGENT B0, `(.L_x_37) ;  /* 0x0000003000007945 */ /* 0x000fe80003800200 */
[----:B------:R-:W-:Y:S05]  /*1f30*/  @P2 BRA `(.L_x_38) ;  /* 0x0000000000042947 */ /* 0x000fea0003800000 */
[----:B------:R-:W-:Y:S05]  /*1f40*/  BPT.TRAP 0x1 ;  /* 0x000000040000795c */ /* 0x000fea0000300000 */
.L_x_38:
[----:B------:R-:W-:Y:S05]  /*1f50*/  BSYNC.RECONVERGENT B0 ;  /* 0x0000000000007941 */ /* 0x000fea0003800200 */
.L_x_37:
[----:B------:R-:W-:Y:S02]  /*1f60*/  UIADD3 UR5, UPT, UPT, UR4, 0x1, URZ ;  /* 0x0000000104057890 */ /* 0x000fe4000fffe0ff */
[----:B------:R-:W-:Y:S02]  /*1f70*/  USHF.L.U32 UR18, UR13, 0x6, URZ ;  /* 0x000000060d127899 */ /* 0x000fe400080006ff */
[----:B------:R-:W-:Y:S02]  /*1f80*/  UISETP.NE.AND UP0, UPT, UR5, 0x11, UPT ;  /* 0x000000110500788c */ /* 0x000fe4000bf05270 */
[----:B------:R-:W-:Y:S02]  /*1f90*/  UIADD3 UR13, UPT, UPT, UR13, 0x1, URZ ;  /* 0x000000010d0d7890 */ /* 0x000fe4000fffe0ff */
[----:B------:R-:W-:Y:S02]  /*1fa0*/  USEL UR8, URZ, 0x1, UP0 ;  /* 0x00000001ff087887 */ /* 0x000fe40008000000 */
[----:B------:R-:W-:-:S02]  /*1fb0*/  USEL UR5, UR5, URZ, UP0 ;  /* 0x000000ff05057287 */ /* 0x000fc40008000000 */
[----:B------:R-:W-:Y:S02]  /*1fc0*/  UIADD3 UR14, UP0, UPT, UR28, 0x180, URZ ;  /* 0x000001801c0e7890 */ /* 0x000fe4000ff1e0ff */
[----:B------:R-:W-:Y:S01]  /*1fd0*/  LOP3.LUT R12, R12, UR8, RZ, 0x3c, !PT ;  /* 0x000000080c0c7c12 */ /* 0x000fe2000f8e3cff */
[----:B------:R-:W-:Y:S02]  /*1fe0*/  ULEA UR16, UR4, UR6, 0xc ;  /* 0x0000000604107291 */ /* 0x000fe4000f8e60ff */
[----:B------:R-:W-:Y:S01]  /*1ff0*/  UIADD3 UR22, UP1, UPT, UR28, 0x80, URZ ;  /* 0x000000801c167890 */ /* 0x000fe2000ff3e0ff */
[----:B-1----:R-:W-:Y:S01]  /*2000*/  SHF.L.U32 R0, R12, 0x1f, RZ ;  /* 0x0000001f0c007819 */ /* 0x002fe200000006ff */
[----:B------:R-:W-:Y:S02]  /*2010*/  UIADD3.X UR15, UPT, UPT, URZ, UR29, URZ, UP0, !UPT ;  /* 0x0000001dff0f7290 */ /* 0x000fe400087fe4ff */
[----:B------:R-:W-:Y:S02]  /*2020*/  ULEA UR8, UR4, UR24, 0xd ;  /* 0x0000001804087291 */ /* 0x000fe4000f8e68ff */
[----:B------:R-:W-:-:S02]  /*2030*/  UISETP.NE.AND UP0, UPT, UR13, UR26, UPT ;  /* 0x0000001a0d00728c */ /* 0x000fc4000bf05270 */
[----:B------:R-:W-:Y:S02]  /*2040*/  ULEA UR7, UR5, UR6, 0x3 ;  /* 0x0000000605077291 */ /* 0x000fe4000f8e18ff */
[----:B------:R-:W-:Y:S02]  /*2050*/  UIADD3 UR16, UPT, UPT, UR16, 0x4400, URZ ;  /* 0x0000440010107890 */ /* 0x000fe4000fffe0ff */
[----:B------:R-:W-:Y:S02]  /*2060*/  UIADD3.X UR23, UPT, UPT, URZ, UR29, URZ, UP1, !UPT ;  /* 0x0000001dff177290 */ /* 0x000fe40008ffe4ff */
[----:B------:R-:W-:Y:S01]  /*2070*/  UIADD3 UR8, UPT, UPT, UR6, 0x15400, UR8 ;  /* 0x0001540006087890 */ /* 0x000fe2000fffe008 */
[----:B------:R-:W-:Y:S01]  /*2080*/  UMOV UR30, 0x0 ;  /* 0x00000000001e7882 */ /* 0x000fe20000000000 */
[----:B------:R-:W-:Y:S01]  /*2090*/  UMOV UR31, 0x10000000 ;  /* 0x10000000001f7882 */ /* 0x000fe20000000000 */
[----:B------:R-:W-:Y:S01]  /*20a0*/  UMOV UR19, UR35 ;  /* 0x0000002300137c82 */ /* 0x000fe20008000000 */
[----:B------:R-:W-:Y:S01]  /*20b0*/  UMOV UR20, UR36 ;  /* 0x0000002400147c82 */ /* 0x000fe20008000000 */
[----:B------:R3:W4:Y:S01]  /*20c0*/  SYNCS.PHASECHK.TRANS64.TRYWAIT P0, [UR7+0x88], R0 ;  /* 0x00008800ff0075a7 */ /* 0x0007220008001107 */
[----:B------:R-:W-:Y:S01]  /*20d0*/  UMOV UR4, 0x30000 ;  /* 0x0003000000047882 */ /* 0x000fe20000000000 */
[----:B------:R-:W-:Y:S01]  /*20e0*/  UMOV UR12, UR36 ;  /* 0x00000024000c7c82 */ /* 0x000fe20008000000 */
[----:B------:R-:W-:Y:S01]  /*20f0*/  UMOV UR9, UR17 ;  /* 0x0000001100097c82 */ /* 0x000fe20008000000 */
[----:B------:R-:W-:Y:S01]  /*2100*/  UMOV UR10, UR18 ;  /* 0x00000012000a7c82 */ /* 0x000fe20008000000 */
[----:B------:R-:W-:Y:S01]  /*2110*/  UTMALDG.3D [UR16], [UR22], desc[UR30] ;  /* 0x00001e10160075b4 */ /* 0x000fe20008011000 */
[----:B------:R1:W-:Y:S02]  /*2120*/  UTMALDG.3D.MULTICAST [UR8], [UR14], UR4, desc[UR30] ;  /* 0x00001e080e0073b4 */ /* 0x0003e40008011804 */
[----:B-1----:R-:W-:Y:S01]  /*2130*/  UMOV UR4, UR5 ;  /* 0x0000000500047c82 */ /* 0x002fe20008000000 */
[----:B------:R-:W-:Y:S05]  /*2140*/  BRA.U UP0, `(.L_x_39) ;  /* 0xfffffffd00487547 */ /* 0x000fea000b83ffff */
.L_x_33:
[C---:B------:R-:W-:Y:S01]  /*2150*/  LEA R3, R11.reuse, UR6, 0x3 ;  /* 0x000000060b037c11 */ /* 0x040fe2000f8e18ff */
[----:B------:R-:W-:Y:S01]  /*2160*/  NOP ;  /* 0x0000000000007918 */ /* 0x000fe20000000000 */
[----:B-1-3--:R-:W-:Y:S02]  /*2170*/  SHF.L.U32 R0, R10, 0x1f, RZ ;  /* 0x0000001f0a007819 */ /* 0x00afe400000006ff */
[----:B------:R-:W-:Y:S02]  /*2180*/  LEA R4, R11, UR6, 0x4 ;  /* 0x000000060b047c11 */ /* 0x000fe4000f8e20ff */
[----:B--2-4-:R-:W1:Y:S02]  /*2190*/  SYNCS.PHASECHK.TRANS64.TRYWAIT P0, [R3+URZ+0x140], R0 ;  /* 0x00014000030075a7 */ /* 0x014e6400080011ff */
[----:B-1----:R-:W-:Y:S05]  /*21a0*/  @!P0 BRA `(.L_x_40) ;  /* 0x00000060002c8947 */ /* 0x002fea0003800000 */
.L_x_129:
[----:B------:R-:W2:Y:S01]  /*21b0*/  LDS.128 R4, [R4+0x1d0] ;  /* 0x0001d00004047984 */ /* 0x000ea20000000c00 */
[----:B------:R-:W-:Y:S01]  /*21c0*/  UISETP.GE.AND UP0, UPT, UR42, 0x1, UPT ;  /* 0x000000012a00788c */ /* 0x000fe2000bf06270 */
[----:B------:R-:W-:Y:S01]  /*21d0*/  @!PT LDS RZ, [RZ] ;  /* 0x00000000fffff984 */ /* 0x000fe20000000800 */
[----:B------:R-:W-:Y:S01]  /*21e0*/  @!PT LDS RZ, [RZ] ;  /* 0x00000000fffff984 */ /* 0x000fe20000000800 */
[----:B------:R-:W-:Y:S01]  /*21f0*/  @!PT LDS RZ, [RZ] ;  /* 0x00000000fffff984 */ /* 0x000fe20000000800 */
[----:B------:R-:W-:Y:S01]  /*2200*/  @!PT LDS RZ, [RZ] ;  /* 0x00000000fffff984 */ /* 0x000fe20000000800 */
[----:B------:R3:W-:Y:S06]  /*2210*/  MEMBAR.ALL.CTA ;  /* 0x0000000000007992 */ /* 0x0007ec0000008000 */
[----:B---3--:R-:W3:Y:S01]  /*2220*/  FENCE.VIEW.ASYNC.S ;  /* 0x00000000000073c6 */ /* 0x008ee20000000000 */
[----:B--2---:R-:W-:-:S13]  /*2230*/  LOP3.LUT P0, RZ, R6, 0x1, RZ, 0xc0, !PT ;  /* 0x0000000106ff7812 */ /* 0x004fda000780c0ff */
[----:B---3--:R-:W-:Y:S01]  /*2240*/  VOTEU.ANY UP1, P0 ;  /* 0x0000000000ff7886 */ /* 0x008fe20000020100 */
[----:B------:R-:W-:-:S13]  /*2250*/  PLOP3.LUT P0, PT, PT, PT, UP1, 0x80, 0x8 ;  /* 0x000000000008781c */ /* 0x000fda0003f0f018 */
[----:B-1----:R-:W-:Y:S02]  /*2260*/  @P0 LOP3.LUT R0, R5, 0xffff, RZ, 0xc0, !PT ;  /* 0x0000ffff05000812 */ /* 0x002fe400078ec0ff */
[----:B------:R-:W-:Y:S02]  /*2270*/  @P0 MOV R2, R4 ;  /* 0x0000000400020202 */ /* 0x000fe40000000f00 */
[----:B------:R-:W-:Y:S01]  /*2280*/  @P0 R2UR UR7, R0 ;  /* 0x00000000000702ca */ /* 0x000fe200000e0000 */
[----:B------:R-:W-:Y:S01]  /*2290*/  VIADD R0, R3, 0x150 ;  /* 0x0000015003007836 */ /* 0x000fe20000000000 */
[----:B------:R-:W-:Y:S02]  /*22a0*/  @P0 SHF.R.U32.HI R4, RZ, 0x10, R5 ;  /* 0x00000010ff040819 */ /* 0x000fe40000011605 */
[----:B------:R-:W-:Y:S02]  /*22b0*/  @P0 R2UR UR8, R2 ;  /* 0x00000000020802ca */ /* 0x000fe400000e0000 */
[----:B------:R-:W-:-:S02]  /*22c0*/  PRMT R0, RZ, 0x654, R0 ;  /* 0x00000654ff007816 */ /* 0x000fc40000000000 */
[----:B------:R-:W-:Y:S02]  /*22d0*/  @P0 R2UR UR4, R4 ;  /* 0x00000000040402ca */ /* 0x000fe400000e0000 */
[----:B------:R1:W-:Y:S03]  /*22e0*/  SYNCS.ARRIVE.TRANS64.RED.A1T0 RZ, [R0+URZ], RZ ;  /* 0x000000ff00ff79a7 */ /* 0x0003e600081004ff */
[----:B------:R-:W-:-:S04]  /*22f0*/  @UP1 UMOV UR27, UR7 ;  /* 0x00000007001b1c82 */ /* 0x000fc80008000000 */
[----:B------:R-:W-:-:S04]  /*2300*/  @UP1 UMOV UR37, UR8 ;  /* 0x0000000800251c82 */ /* 0x000fc80008000000 */
[----:B------:R-:W-:Y:S01]  /*2310*/  @UP1 UMOV UR36, UR4 ;  /* 0x0000000400241c82 */ /* 0x000fe20008000000 */
[----:B------:R-:W-:Y:S05]  /*2320*/  BRA.U !UP0, `(.L_x_41) ;  /* 0x0000000108d47547 */ /* 0x000fea000b800000 */
[----:B------:R-:W2:Y:S01]  /*2330*/  LDCU.128 UR12, c[0x0][0xb10] ;  /* 0x00016200ff0c77ac */ /* 0x000ea20008000c00 */
[----:B------:R-:W3:Y:S01]  /*2340*/  LDCU UR26, c[0x0][0xb20] ;  /* 0x00016400ff1a77ac */ /* 0x000ee20008000800 */
[----:B------:R-:W4:Y:S01]  /*2350*/  LDCU UR20, c[0x0][0xb0c] ;  /* 0x00016180ff1477ac */ /* 0x000f220008000800 */
[----:B------:R-:W1:Y:S01]  /*2360*/  LDCU.64 UR10, c[0x0][0xb28] ;  /* 0x00016500ff0a77ac */ /* 0x000e620008000a00 */
[----:B------:R-:W-:Y:S02]  /*2370*/  UISETP.NE.AND UP3, UPT, UR42, 0x1, UPT ;  /* 0x000000012a00788c */ /* 0x000fe4000bf65270 */
[----:B--2---:R-:W-:Y:S02]  /*2380*/  UIMAD.WIDE.U32 UR16, UR38, UR15, URZ ;  /* 0x0000000f261072a5 */ /* 0x004fe4000f8e00ff */
[----:B------:R-:W-:Y:S02]  /*2390*/  UIMAD.WIDE.U32 UR8, UR39, UR12, URZ ;  /* 0x0000000c270872a5 */ /* 0x000fe4000f8e00ff */
[----:B------:R-:W-:-:S02]  /*23a0*/  UISETP.NE.AND UP0, UPT, UR14, 0x1, UPT ;  /* 0x000000010e00788c */ /* 0x000fc4000bf05270 */
[----:B------:R-:W-:Y:S01]  /*23b0*/  UIMAD.WIDE.U32 UR22, UR27, UR15, URZ ;  /* 0x0000000f1b1672a5 */ /* 0x000fe2000f8e00ff */
[----:B------:R-:W-:Y:S02]  /*23c0*/  UMOV UR16, UR17 ;  /* 0x0000001100107c82 */ /* 0x000fe40008000000 */
[----:B------:R-:W-:Y:S01]  /*23d0*/  UMOV UR8, UR9 ;  /* 0x0000000900087c82 */ /* 0x000fe20008000000 */
[----:B---3--:R-:W-:Y:S02]  /*23e0*/  USHF.R.U32.HI UR16, URZ, UR26, UR16 ;  /* 0x0000001aff107299 */ /* 0x008fe40008011610 */
[----:B----4-:R-:W-:Y:S02]  /*23f0*/  UISETP.NE.AND UP2, UPT, UR20, 0x1, UPT ;  /* 0x000000011400788c */ /* 0x010fe4000bf45270 */
[----:B------:R-:W-:Y:S02]  /*2400*/  USHF.R.U32.HI UR8, URZ, UR13, UR8 ;  /* 0x0000000dff087299 */ /* 0x000fe40008011608 */
[----:B------:R-:W-:-:S02]  /*2410*/  USEL UR7, UR38, UR16, !UP0 ;  /* 0x0000001026077287 */ /* 0x000fc4000c000000 */
[----:B------:R-:W-:Y:S02]  /*2420*/  USEL UR8, UR39, UR8, !UP2 ;  /* 0x0000000827087287 */ /* 0x000fe4000d000000 */
[----:B-1----:R-:W-:Y:S01]  /*2430*/  UIMAD.WIDE.U32 UR16, UR7, UR10, URZ ;  /* 0x0000000a071072a5 */ /* 0x002fe2000f8e00ff */
[----:B------:R-:W-:Y:S01]  /*2440*/  UMOV UR4, UR23 ;  /* 0x0000001700047c82 */ /* 0x000fe20008000000 */
[----:B------:R-:W-:Y:S02]  /*2450*/  UIMAD.WIDE.U32 UR18, UR37, UR12, URZ ;  /* 0x0000000c251272a5 */ /* 0x000fe4000f8e00ff */
[----:B------:R-:W-:-:S03]  /*2460*/  UIMAD.WIDE.U32 UR22, UR8, UR10, URZ ;  /* 0x0000000a081672a5 */ /* 0x000fc6000f8e00ff */
[----:B------:R-:W-:Y:S01]  /*2470*/  UMOV UR16, UR17 ;  /* 0x0000001100107c82 */ /* 0x000fe20008000000 */
[----:B------:R-:W-:Y:S02]  /*2480*/  USHF.R.U32.HI UR4, URZ, UR26, UR4 ;  /* 0x0000001aff047299 */ /* 0x000fe40008011604 */
[----:B------:R-:W-:Y:S01]  /*2490*/  @UP3 USHF.R.U32.HI UR7, URZ, UR11, UR16 ;  /* 0x0000000bff073299 */ /* 0x000fe20008011610 */
[----:B------:R-:W-:Y:S01]  /*24a0*/  UMOV UR18, UR19 ;  /* 0x0000001300127c82 */ /* 0x000fe20008000000 */
[----:B------:R-:W-:Y:S01]  /*24b0*/  UMOV UR22, UR23 ;  /* 0x0000001700167c82 */ /* 0x000fe20008000000 */
[----:B------:R-:W-:Y:S02]  /*24c0*/  USHF.R.U32.HI UR13, URZ, UR13, UR18 ;  /* 0x0000000dff0d7299 */ /* 0x000fe40008011612 */
[----:B------:R-:W-:Y:S02]  /*24d0*/  USEL UR4, UR27, UR4, !UP0 ;  /* 0x000000041b047287 */ /* 0x000fe4000c000000 */
[----:B------:R-:W-:-:S02]  /*24e0*/  @UP3 USHF.R.U32.HI UR8, URZ, UR11, UR22 ;  /* 0x0000000bff083299 */ /* 0x000fc40008011616 */
[----:B------:R-:W-:Y:S02]  /*24f0*/  UIMAD UR9, UR42, UR7, URZ ;  /* 0x000000072a0972a4 */ /* 0x000fe4000f8e02ff */
[----:B------:R-:W-:Y:S02]  /*2500*/  USEL UR7, UR37, UR13, !UP2 ;  /* 0x0000000d25077287 */ /* 0x000fe4000d000000 */
[----:B------:R-:W-:Y:S02]  /*2510*/  UIMAD UR12, UR42, UR8, URZ ;  /* 0x000000082a0c72a4 */ /* 0x000fe4000f8e02ff */
[----:B------:R-:W-:Y:S02]  /*2520*/  UISETP.GE.AND UP0, UPT, UR4, UR9, UPT ;  /* 0x000000090400728c */ /* 0x000fe4000bf06270 */
[----:B------:R-:W-:Y:S02]  /*2530*/  UIMAD.WIDE.U32 UR16, UR4, UR10, URZ ;  /* 0x0000000a041072a5 */ /* 0x000fe4000f8e00ff */
[----:B------:R-:W-:-:S02]  /*2540*/  UISETP.GE.OR UP0, UPT, UR7, UR12, UP0 ;  /* 0x0000000c0700728c */ /* 0x000fc40008706670 */
[----:B------:R-:W-:Y:S02]  /*2550*/  UIMAD.WIDE.U32 UR12, UR7, UR10, URZ ;  /* 0x0000000a070c72a5 */ /* 0x000fe4000f8e00ff */
[----:B------:R-:W-:Y:S01]  /*2560*/  UIADD3 UR15, UPT, UPT, -UR4, URZ, URZ ;  /* 0x000000ff040f7290 */ /* 0x000fe2000fffe1ff */
[----:B------:R-:W-:Y:S01]  /*2570*/  UMOV UR10, UR17 ;  /* 0x00000011000a7c82 */ /* 0x000fe20008000000 */
[----:B------:R-:W-:Y:S02]  /*2580*/  UIADD3 UR12, UPT, UPT, -UR7, URZ, URZ ;  /* 0x000000ff070c7290 */ /* 0x000fe4000fffe1ff */
[----:B------:R-:W-:-:S03]  /*2590*/  USHF.R.U32.HI UR10, URZ, UR11, UR10 ;  /* 0x0000000bff0a7299 */ /* 0x000fc6000801160a */
[----:B------:R-:W-:Y:S01]  /*25a0*/  @!UP0 UMOV UR9, UR13 ;  /* 0x0000000d00098c82 */ /* 0x000fe20008000000 */
[----:B------:R-:W-:Y:S02]  /*25b0*/  UIMAD UR15, UR14, UR15, UR27 ;  /* 0x0000000f0e0f72a4 */ /* 0x000fe4000f8e021b */
[----:B------:R-:W-:Y:S02]  /*25c0*/  USEL UR10, UR4, UR10, !UP3 ;  /* 0x0000000a040a7287 */ /* 0x000fe4000d800000 */
[----:B------:R-:W-:Y:S02]  /*25d0*/  @!UP0 USHF.R.U32.HI UR9, URZ, UR11, UR9 ;  /* 0x0000000bff098299 */ /* 0x000fe40008011609 */
[----:B------:R-:W-:Y:S02]  /*25e0*/  UIADD3 UR11, UPT, UPT, -UR10, URZ, URZ ;  /* 0x000000ff0a0b7290 */ /* 0x000fe4000fffe1ff */
[----:B------:R-:W-:Y:S02]  /*25f0*/  @!UP0 USEL UR9, UR7, UR9, !UP3 ;  /* 0x0000000907098287 */ /* 0x000fe4000d800000 */
[----:B------:R-:W-:-:S02]  /*2600*/  UIMAD UR11, UR42, UR11, UR4 ;  /* 0x0000000b2a0b72a4 */ /* 0x000fc4000f8e0204 */
[----:B------:R-:W-:Y:S02]  /*2610*/  @!UP0 UIADD3 UR10, UPT, UPT, UR10, -UR9, URZ ;  /* 0x800000090a0a8290 */ /* 0x000fe4000fffe0ff */
[----:B------:R-:W-:Y:S02]  /*2620*/  @!UP0 UIMAD UR9, UR11, UR8, UR9 ;  /* 0x000000080b0982a4 */ /* 0x000fe4000f8e0209 */
[----:B------:R-:W-:Y:S02]  /*2630*/  @!UP0 UIMAD UR4, UR42, UR10, UR7 ;  /* 0x0000000a2a0482a4 */ /* 0x000fe4000f8e0207 */
[----:B------:R-:W-:Y:S02]  /*2640*/  UIMAD UR8, UR20, UR12, UR37 ;  /* 0x0000000c140872a4 */ /* 0x000fe4000f8e0225 */
[----:B------:R-:W-:Y:S01]  /*2650*/  UIMAD UR27, UR4, UR14, UR15 ;  /* 0x0000000e041b72a4 */ /* 0x000fe2000f8e020f */
[----:B------:R-:W-:Y:S02]  /*2660*/  @!UP0 UMOV UR7, UR9 ;  /* 0x0000000900078c82 */ /* 0x000fe40008000000 */
[----:B------:R-:W-:-:S12]  /*2670*/  UIMAD UR37, UR7, UR20, UR8 ;  /* 0x00000014072572a4 */ /* 0x000fd8000f8e0208 */
.L_x_41:
[----:B------:R-:W2:Y:S02]  /*2680*/  LDCU UR4, c[0x0][0xb30] ;  /* 0x00016600ff0477ac */ /* 0x000ea40008000800 */
[----:B--2---:R-:W-:-:S09]  /*2690*/  UISETP.NE.AND UP0, UPT, UR4, 0x1, UPT ;  /* 0x000000010400788c */ /* 0x004fd2000bf05270 */
[----:B------:R-:W-:Y:S05]  /*26a0*/  BRA.U UP0, `(.L_x_42) ;  /* 0x0000000100447547 */ /* 0x000fea000b800000 */
[----:B------:R-:W2:Y:S01]  /*26b0*/  LDCU.128 UR12, c[0x0][0xb10] ;  /* 0x00016200ff0c77ac */ /* 0x000ea20008000c00 */
[----:B------:R-:W3:Y:S01]  /*26c0*/  LDCU UR16, c[0x0][0xb0c] ;  /* 0x00016180ff1077ac */ /* 0x000ee20008000800 */
[----:B------:R-:W4:Y:S01]  /*26d0*/  LDCU UR17, c[0x0][0xb20] ;  /* 0x00016400ff1177ac */ /* 0x000f220008000800 */
[----:B--2---:R-:W-:Y:S02]  /*26e0*/  UIMAD.WIDE.U32 UR10, UR37, UR12, URZ ;  /* 0x0000000c250a72a5 */ /* 0x004fe4000f8e00ff */
[----:B------:R-:W-:Y:S02]  /*26f0*/  UIMAD.WIDE.U32 UR8, UR27, UR15, URZ ;  /* 0x0000000f1b0872a5 */ /* 0x000fe4000f8e00ff */
[----:B---3--:R-:W-:Y:S02]  /*2700*/  UISETP.NE.AND UP2, UPT, UR16, 0x1, UPT ;  /* 0x000000011000788c */ /* 0x008fe4000bf45270 */
[----:B------:R-:W-:Y:S01]  /*2710*/  UISETP.NE.AND UP0, UPT, UR14, 0x1, UPT ;  /* 0x000000010e00788c */ /* 0x000fe2000bf05270 */
[----:B------:R-:W-:-:S02]  /*2720*/  UMOV UR7, UR11 ;  /* 0x0000000b00077c82 */ /* 0x000fc40008000000 */
[----:B------:R-:W-:Y:S01]  /*2730*/  UMOV UR4, UR9 ;  /* 0x0000000900047c82 */ /* 0x000fe20008000000 */
[----:B------:R-:W-:Y:S02]  /*2740*/  USHF.R.U32.HI UR7, URZ, UR13, UR7 ;  /* 0x0000000dff077299 */ /* 0x000fe40008011607 */
[----:B----4-:R-:W-:Y:S02]  /*2750*/  USHF.R.U32.HI UR4, URZ, UR17, UR4 ;  /* 0x00000011ff047299 */ /* 0x010fe40008011604 */
[----:B------:R-:W-:Y:S02]  /*2760*/  USEL UR7, UR37, UR7, !UP2 ;  /* 0x0000000725077287 */ /* 0x000fe4000d000000 */
[----:B------:R-:W-:-:S04]  /*2770*/  USEL UR4, UR27, UR4, !UP0 ;  /* 0x000000041b047287 */ /* 0x000fc8000c000000 */
[----:B------:R-:W-:Y:S02]  /*2780*/  UIADD3 UR8, UPT, UPT, UR7, -UR4, URZ ;  /* 0x8000000407087290 */ /* 0x000fe4000fffe0ff */
[----:B------:R-:W-:Y:S02]  /*2790*/  UIADD3 UR4, UPT, UPT, -UR7, UR4, URZ ;  /* 0x0000000407047290 */ /* 0x000fe4000fffe1ff */
[----:B------:R-:W-:Y:S02]  /*27a0*/  UIMAD UR27, UR8, UR14, UR27 ;  /* 0x0000000e081b72a4 */ /* 0x000fe4000f8e021b */
[----:B------:R-:W-:-:S12]  /*27b0*/  UIMAD UR37, UR4, UR16, UR37 ;  /* 0x00000010042572a4 */ /* 0x000fd8000f8e0225 */
.L_x_42:
[----:B------:R-:W-:Y:S01]  /*27c0*/  VIADD R11, R11, 0x1 ;  /* 0x000000010b0b7836 */ /* 0x000fe20000000000 */
[----:B------:R-:W-:Y:S01]  /*27d0*/  R2UR UR4, R76 ;  /* 0x000000004c0472ca */ /* 0x000fe200000e0000 */
[----:B------:R-:W-:Y:S01]  /*27e0*/  UIADD3 UR26, UPT, UPT, UR27, UR63, URZ ;  /* 0x0000003f1b1a7290 */ /* 0x000fe2000fffe0ff */
[----:B------:R-:W-:Y:S02]  /*27f0*/  PLOP3.LUT P1, PT, PT, PT, PT, 0x80, 0x8 ;  /* 0x000000000008781c */ /* 0x000fe40003f2f070 */
[----:B------:R-:W-:-:S04]  /*2800*/  ISETP.NE.AND P0, PT, R11, 0x2, PT ;  /* 0x000000020b00780c */ /* 0x000fc80003f05270 */
[----:B-1----:R-:W-:Y:S02]  /*2810*/  SEL R0, RZ, 0x1, P0 ;  /* 0x00000001ff007807 */ /* 0x002fe40000000000 */
[----:B------:R-:W-:Y:S02]  /*2820*/  SEL R11, R11, RZ, P0 ;  /* 0x000000ff0b0b7207 */ /* 0x000fe40000000000 */
[----:B------:R-:W-:Y:S01]  /*2830*/  LOP3.LUT R10, R10, R0, RZ, 0x3c, !PT ;  /* 0x000000000a0a7212 */ /* 0x000fe200078e3cff */
[----:B------:R-:W-:Y:S01]  /*2840*/  UIADD3 UR20, UPT, UPT, UR37, UR4, URZ ;  /* 0x0000000425147290 */ /* 0x000fe2000fffe0ff */
[----:B------:R-:W-:Y:S11]  /*2850*/  BRA.U UP1, `(.L_x_43) ;  /* 0xfffffff101407547 */ /* 0x000ff6000b83ffff */
[----:B------:R-:W-:Y:S01]  /*2860*/  UIADD3 UR7, UPT, UPT, UR6, 0x88, URZ ;  /* 0x0000008806077890 */ /* 0x000fe2000fffe0ff */
[----:B------:R-:W-:-:S03]  /*2870*/  SHF.L.U32 R2, R12, 0x1f, RZ ;  /* 0x0000001f0c027819 */ /* 0x000fc600000006ff */
[----:B------:R-:W-:-:S09]  /*2880*/  ULEA UR4, UR5, UR7, 0x3 ;  /* 0x0000000705047291 */ /* 0x000fd2000f8e18ff */
[----:B------:R-:W1:Y:S02]  /*2890*/  SYNCS.PHASECHK.TRANS64.TRYWAIT P0, [UR4], R2 ;  /* 0x00000002ff0075a7 */ /* 0x000e640008001104 */
[----:B-1----:R-:W-:Y:S05]  /*28a0*/  @!P0 BRA `(.L_x_44) ;  /* 0x0000005800808947 */ /* 0x002fea0003800000 */
.L_x_131:
[----:B------:R-:W-:-:S04]  /*28b0*/  UIADD3 UR4, UPT, UPT, UR5, 0x1, URZ ;  /* 0x0000000105047890 */ /* 0x000fc8000fffe0ff */
[----:B------:R-:W-:-:S04]  /*28c0*/  UISETP.NE.AND UP0, UPT, UR4, 0x11, UPT ;  /* 0x000000110400788c */ /* 0x000fc8000bf05270 */
[----:B------:R-:W-:Y:S02]  /*28d0*/  USEL UR6, URZ, 0x1, UP0 ;  /* 0x00000001ff067887 */ /* 0x000fe40008000000 */
[----:B------:R-:W-:-:S04]  /*28e0*/  USEL UR4, UR4, URZ, UP0 ;  /* 0x000000ff04047287 */ /* 0x000fc80008000000 */
[----:B------:R-:W-:Y:S01]  /*28f0*/  ULEA UR5, UR4, UR7, 0x3 ;  /* 0x0000000704057291 */ /* 0x000fe2000f8e18ff */
[----:B-1----:R-:W-:-:S04]  /*2900*/  LOP3.LUT R2, R12, UR6, RZ, 0x3c, !PT ;  /* 0x000000060c027c12 */ /* 0x002fc8000f8e3cff */
[----:B------:R-:W-:-:S04]  /*2910*/  SHF.L.U32 R3, R2, 0x1f, RZ ;  /* 0x0000001f02037819 */ /* 0x000fc800000006ff */
[----:B------:R-:W1:Y:S02]  /*2920*/  SYNCS.PHASECHK.TRANS64.TRYWAIT P0, [UR5], R3 ;  /* 0x00000003ff0075a7 */ /* 0x000e640008001105 */
[----:B-1----:R-:W-:Y:S05]  /*2930*/  @!P0 BRA `(.L_x_45) ;  /* 0x0000005800748947 */ /* 0x002fea0003800000 */
.L_x_133:
[----:B------:R-:W-:-:S04]  /*2940*/  UIADD3 UR4, UPT, UPT, UR4, 0x1, URZ ;  /* 0x0000000104047890 */ /* 0x000fc8000fffe0ff */
[----:B------:R-:W-:-:S04]  /*2950*/  UISETP.NE.AND UP0, UPT, UR4, 0x11, UPT ;  /* 0x000000110400788c */ /* 0x000fc8000bf05270 */
[----:B------:R-:W-:Y:S02]  /*2960*/  USEL UR6, URZ, 0x1, UP0 ;  /* 0x00000001ff067887 */ /* 0x000fe40008000000 */
[----:B------:R-:W-:-:S04]  /*2970*/  USEL UR4, UR4, URZ, UP0 ;  /* 0x000000ff04047287 */ /* 0x000fc80008000000 */
[----:B------:R-:W-:Y:S01]  /*2980*/  ULEA UR5, UR4, UR7, 0x3 ;  /* 0x0000000704057291 */ /* 0x000fe2000f8e18ff */
[----:B------:R-:W-:-:S04]  /*2990*/  LOP3.LUT R2, R2, UR6, RZ, 0x3c, !PT ;  /* 0x0000000602027c12 */ /* 0x000fc8000f8e3cff */
[----:B-1----:R-:W-:-:S04]  /*29a0*/  SHF.L.U32 R3, R2, 0x1f, RZ ;  /* 0x0000001f02037819 */ /* 0x002fc800000006ff */
[----:B------:R-:W1:Y:S02]  /*29b0*/  SYNCS.PHASECHK.TRANS64.TRYWAIT P0, [UR5], R3 ;  /* 0x00000003ff0075a7 */ /* 0x000e640008001105 */
[----:B-1----:R-:W-:Y:S05]  /*29c0*/  @!P0 BRA `(.L_x_46) ;  /* 0x0000005800688947 */ /* 0x002fea0003800000 */
.L_x_135:
        /* <DEDUP_REMOVED lines=9> */
.L_x_137:
        /* <DEDUP_REMOVED lines=9> */
.L_x_139:
        /* <DEDUP_REMOVED lines=9> */
.L_x_141:
        /* <DEDUP_REMOVED lines=9> */
.L_x_143:
        /* <DEDUP_REMOVED lines=9> */
.L_x_145:
        /* <DEDUP_REMOVED lines=9> */
.L_x_147:
        /* <DEDUP_REMOVED lines=9> */
.L_x_149:
        /* <DEDUP_REMOVED lines=9> */
.L_x_151:
        /* <DEDUP_REMOVED lines=9> */
.L_x_153:
        /* <DEDUP_REMOVED lines=9> */
.L_x_155:
        /* <DEDUP_REMOVED lines=9> */
.L_x_157:
        /* <DEDUP_REMOVED lines=9> */
.L_x_159:
        /* <DEDUP_REMOVED lines=9> */
.L_x_161:
[----:B------:R-:W-:-:S04]  /*3120*/  UIADD3 UR4, UPT, UPT, UR4, 0x1, URZ ;  /* 0x0000000104047890 */ /* 0x000fc8000fffe0ff */
[----:B------:R-:W-:-:S04]  /*3130*/  UISETP.NE.AND UP0, UPT, UR4, 0x11, UPT ;  /* 0x000000110400788c */ /* 0x000fc8000bf05270 */
[----:B------:R-:W-:Y:S02]  /*3140*/  USEL UR5, URZ, 0x1, UP0 ;  /* 0x00000001ff057887 */ /* 0x000fe40008000000 */
[----:B------:R-:W-:-:S04]  /*3150*/  USEL UR4, UR4, URZ, UP0 ;  /* 0x000000ff04047287 */ /* 0x000fc80008000000 */
[----:B------:R-:W-:Y:S01]  /*3160*/  ULEA UR4, UR4, UR7, 0x3 ;  /* 0x0000000704047291 */ /* 0x000fe2000f8e18ff */
[----:B------:R-:W-:-:S04]  /*3170*/  LOP3.LUT R2, R2, UR5, RZ, 0x3c, !PT ;  /* 0x0000000502027c12 */ /* 0x000fc8000f8e3cff */
[----:B------:R-:W-:Y:S01]  /*3180*/  SHF.L.U32 R2, R2, 0x1f, RZ ;  /* 0x0000001f02027819 */ /* 0x000fe200000006ff */
[----:B-1----:R-:W-:-:S07]  /*3190*/  IMAD.U32 R0, RZ, RZ, UR4 ;  /* 0x00000004ff007e24 */ /* 0x002fce000f8e00ff */
.L_x_60:
[----:B-1----:R1:W2:Y:S02]  /*31a0*/  SYNCS.PHASECHK.TRANS64.TRYWAIT P0, [R0+URZ], R2 ;  /* 0x00000002000075a7 */ /* 0x0022a400080011ff */
[----:B--2---:R-:W-:Y:S05]  /*31b0*/  @!P0 NANOSLEEP.SYNCS 0x989680 ;  /* 0x009896800000895d */ /* 0x004fea0003900000 */
[----:B------:R-:W2:Y:S02]  /*31c0*/  @!P0 SYNCS.PHASECHK.TRANS64 P0, [R0+URZ], R2 ;  /* 0x00000002000085a7 */ /* 0x000ea400080010ff */
[----:B--2---:R-:W-:Y:S05]  /*31d0*/  @P0 EXIT ;  /* 0x000000000000094d */ /* 0x004fea0003800000 */
[----:B------:R-:W-:Y:S05]  /*31e0*/  BRA `(.L_x_60) ;  /* 0xfffffffc00ec7947 */ /* 0x000fea000383ffff */
.L_x_23:
[----:B------:R-:W-:-:S04]  /*31f0*/  UISETP.NE.AND UP0, UPT, UR45, URZ, UPT ;  /* 0x000000ff2d00728c */ /* 0x000fc8000bf05270 */
[----:B------:R-:W-:-:S09]  /*3200*/  UISETP.NE.OR UP0, UPT, UR18, 0x1, UP0 ;  /* 0x000000011200788c */ /* 0x000fd20008705670 */
[----:B------:R-:W-:Y:S05]  /*3210*/  BRA.U UP0, `(.L_x_61) ;  /* 0x0000000500487547 */ /* 0x000fea000b800000 */
[----:B------:R-:W-:Y:S01]  /*3220*/  ISETP.GE.U32.AND P2, PT, R0, 0x2, PT ;  /* 0x000000020000780c */ /* 0x000fe20003f46070 */
[----:B------:R-:W-:Y:S01]  /*3230*/  IMAD.MOV.U32 R12, RZ, RZ, 0x1 ;  /* 0x00000001ff0c7424 */ /* 0x000fe200078e00ff */
[----:B------:R-:W-:Y:S02]  /*3240*/  CS2R R10, SRZ ;  /* 0x00000000000a7805 */ /* 0x000fe4000001ff00 */
[----:B------:R-:W-:Y:S01]  /*3250*/  CS2R R8, SRZ ;  /* 0x0000000000087805 */ /* 0x000fe2000001ff00 */
[----:B------:R-:W-:Y:S01]  /*3260*/  UMOV UR6, 0x400 ;  /* 0x0000040000067882 */ /* 0x000fe20000000000 */
[----:B------:R-:W-:Y:S01]  /*3270*/  UMOV UR5, URZ ;  /* 0x000000ff00057c82 */ /* 0x000fe20008000000 */
[----:B------:R-:W-:-:S12]  /*3280*/  ULEA UR6, UR45, UR6, 0x18 ;  /* 0x000000062d067291 */ /* 0x000fd8000f8ec0ff */
.L_x_65:
[----:B------:R-:W-:Y:S02]  /*3290*/  LEA R2, R8, UR6, 0x3 ;  /* 0x0000000608027c11 */ /* 0x000fe4000f8e18ff */
[----:B------:R-:W-:-:S03]  /*32a0*/  SHF.L.U32 R4, R9, 0x1f, RZ ;  /* 0x0000001f09047819 */ /* 0x000fc600000006ff */
[----:B------:R-:W-:Y:S01]  /*32b0*/  VIADD R5, R2, 0x1b0 ;  /* 0x000001b002057836 */ /* 0x000fe20000000000 */
[----:B------:R-:W2:Y:S02]  /*32c0*/  SYNCS.PHASECHK.TRANS64.TRYWAIT P0, [R2+URZ+0x1a0], R4 ;  /* 0x0001a004020075a7 */ /* 0x000ea400080011ff */
[----:B--2---:R-:W-:Y:S05]  /*32d0*/  @!P0 BRA `(.L_x_62) ;  /* 0x0000005400748947 */ /* 0x004fea0003800000 */
.L_x_162:
[----:B------:R-:W-:Y:S01]  /*32e0*/  ULEA UR4, UR5, UR6, 0x3 ;  /* 0x0000000605047291 */ /* 0x000fe2000f8e18ff */
[----:B--2---:R-:W-:Y:S01]  /*32f0*/  PRMT R2, RZ, 0x654, R5 ;  /* 0x00000654ff027816 */ /* 0x004fe20000000005 */
[----:B------:R-:W-:Y:S01]  /*3300*/  @!P2 IMAD.MOV.U32 R4, RZ, RZ, 0x10 ;  /* 0x00000010ff04a424 */ /* 0x000fe200078e00ff */
[----:B------:R-:W-:Y:S01]  /*3310*/  SHF.L.U32 R5, R12, 0x1f, RZ ;  /* 0x0000001f0c057819 */ /* 0x000fe200000006ff */
[----:B------:R-:W-:Y:S01]  /*3320*/  UIADD3 UR7, UPT, UPT, UR4, 0x140, URZ ;  /* 0x0000014004077890 */ /* 0x000fe2000fffe0ff */
[----:B------:R2:W-:Y:S05]  /*3330*/  SYNCS.ARRIVE.TRANS64.RED.A1T0 RZ, [R2+URZ], RZ ;  /* 0x000000ff02ff79a7 */ /* 0x0005ea00081004ff */
[----:B------:R-:W-:Y:S01]  /*3340*/  IMAD.U32 R6, RZ, RZ, UR7 ;  /* 0x00000007ff067e24 */ /* 0x000fe2000f8e00ff */
[----:B------:R-:W3:Y:S04]  /*3350*/  SYNCS.PHASECHK.TRANS64.TRYWAIT P0, [UR4+0x150], R5 ;  /* 0x00015005ff0075a7 */ /* 0x000ee80008001104 */
[----:B------:R-:W-:Y:S01]  /*3360*/  PRMT R6, R0, 0x654, R6 ;  /* 0x0000065400067816 */ /* 0x000fe20000000006 */
[----:B--23--:R-:W-:Y:S06]  /*3370*/  @!P0 BRA `(.L_x_63) ;  /* 0x0000005400608947 */ /* 0x00cfec0003800000 */
.L_x_164:
[----:B------:R-:W-:Y:S01]  /*3380*/  ULEA UR8, UR5, UR6, 0x4 ;  /* 0x0000000605087291 */ /* 0x000fe2000f8e20ff */
[----:B------:R-:W-:Y:S01]  /*3390*/  SEL R3, R6, R3, !P2 ;  /* 0x0000000306037207 */ /* 0x000fe20005000000 */
[----:B------:R-:W-:Y:S01]  /*33a0*/  UIADD3 UR9, UPT, UPT, UR4, 0x140, URZ ;  /* 0x0000014004097890 */ /* 0x000fe2000fffe0ff */
[----:B--2---:R-:W-:Y:S01]  /*33b0*/  LEA R2, R11, UR6, 0x3 ;  /* 0x000000060b027c11 */ /* 0x004fe2000f8e18ff */
[----:B------:R-:W-:Y:S01]  /*33c0*/  UIADD3 UR8, UPT, UPT, UR8, 0x1d0, URZ ;  /* 0x000001d008087890 */ /* 0x000fe2000fffe0ff */
[----:B------:R2:W-:Y:S01]  /*33d0*/  @!P2 SYNCS.ARRIVE.TRANS64.RED RZ, [R3+URZ], R4 ;  /* 0x0000000403ffa9a7 */ /* 0x0005e200080004ff */
[----:B------:R-:W-:Y:S01]  /*33e0*/  UIADD3 UR4, UPT, UPT, UR5, 0x1, URZ ;  /* 0x0000000105047890 */ /* 0x000fe2000fffe0ff */
[----:B------:R-:W-:-:S03]  /*33f0*/  VIADD R8, R8, 0x1 ;  /* 0x0000000108087836 */ /* 0x000fc60000000000 */
[----:B------:R-:W-:Y:S02]  /*3400*/  UISETP.NE.AND UP0, UPT, UR4, 0x2, UPT ;  /* 0x000000020400788c */ /* 0x000fe4000bf05270 */
[----:B------:R-:W-:Y:S01]  /*3410*/  ISETP.NE.AND P0, PT, R8, 0x2, PT ;  /* 0x000000020800780c */ /* 0x000fe20003f05270 */
[----:B------:R-:W-:Y:S06]  /*3420*/  UGETNEXTWORKID.BROADCAST [UR8], [UR9] ;  /* 0x00000000080073ca */ /* 0x000fec0008000100 */
[----:B------:R-:W-:Y:S02]  /*3430*/  USEL UR7, URZ, 0x1, UP0 ;  /* 0x00000001ff077887 */ /* 0x000fe40008000000 */
[----:B------:R-:W-:-:S04]  /*3440*/  USEL UR5, UR4, URZ, UP0 ;  /* 0x000000ff04057287 */ /* 0x000fc80008000000 */
[----:B------:R-:W-:Y:S02]  /*3450*/  LOP3.LUT R12, R12, UR7, RZ, 0x3c, !PT ;  /* 0x000000070c0c7c12 */ /* 0x000fe4000f8e3cff */
[----:B--2---:R-:W-:-:S04]  /*3460*/  SHF.L.U32 R4, R10, 0x1f, RZ ;  /* 0x0000001f0a047819 */ /* 0x004fc800000006ff */
[----:B------:R-:W2:Y:S02]  /*3470*/  SYNCS.PHASECHK.TRANS64.TRYWAIT P1, [R2+URZ+0x140], R4 ;  /* 0x00014004020075a7 */ /* 0x000ea400080211ff */
[----:B--2---:R-:W-:Y:S05]  /*3480*/  @!P1 BRA `(.L_x_64) ;  /* 0x0000005400349947 */ /* 0x004fea0003800000 */
.L_x_165:
[C---:B--2---:R-:W-:Y:S01]  /*3490*/  LEA R4, R11.reuse, UR6, 0x4 ;  /* 0x000000060b047c11 */ /* 0x044fe2000f8e20ff */
[----:B------:R-:W-:Y:S01]  /*34a0*/  VIADD R2, R2, 0x150 ;  /* 0x0000015002027836 */ /* 0x000fe20000000000 */
[----:B------:R-:W-:Y:S01]  /*34b0*/  SEL R8, R8, RZ, P0 ;  /* 0x000000ff08087207 */ /* 0x000fe20000000000 */
[----:B------:R-:W-:-:S03]  /*34c0*/  VIADD R11, R11, 0x1 ;  /* 0x000000010b0b7836 */ /* 0x000fc60000000000 */
[----:B------:R-:W2:Y:S01]  /*34d0*/  LDS.128 R4, [R4+0x1d0] ;  /* 0x0001d00004047984 */ /* 0x000ea20000000c00 */
[----:B------:R-:W-:Y:S02]  /*34e0*/  PRMT R2, RZ, 0x654, R2 ;  /* 0x00000654ff027816 */ /* 0x000fe40000000002 */
[C---:B------:R-:W-:Y:S01]  /*34f0*/  ISETP.NE.AND P1, PT, R11.reuse, 0x2, PT ;  /* 0x000000020b00780c */ /* 0x040fe20003f25270 */
[----:B------:R-:W-:Y:S01]  /*3500*/  @!PT LDS RZ, [RZ] ;  /* 0x00000000fffff984 */ /* 0x000fe20000000800 */
[----:B------:R-:W-:Y:S01]  /*3510*/  @!PT LDS RZ, [RZ] ;  /* 0x00000000fffff984 */ /* 0x000fe20000000800 */
[----:B------:R-:W-:Y:S01]  /*3520*/  @!PT LDS RZ, [RZ] ;  /* 0x00000000fffff984 */ /* 0x000fe20000000800 */
[----:B------:R-:W-:Y:S01]  /*3530*/  @!PT LDS RZ, [RZ] ;  /* 0x00000000fffff984 */ /* 0x000fe20000000800 */
[----:B------:R3:W-:Y:S06]  /*3540*/  MEMBAR.ALL.CTA ;  /* 0x0000000000007992 */ /* 0x0007ec0000008000 */
[----:B---3--:R-:W3:Y:S01]  /*3550*/  FENCE.VIEW.ASYNC.S ;  /* 0x00000000000073c6 */ /* 0x008ee20000000000 */
[----:B------:R-:W-:Y:S01]  /*3560*/  SEL R11, R11, RZ, P1 ;  /* 0x000000ff0b0b7207 */ /* 0x000fe20000800000 */
[----:B---3--:R3:W-:Y:S01]  /*3570*/  SYNCS.ARRIVE.TRANS64.RED.A1T0 RZ, [R2+URZ], RZ ;  /* 0x000000ff02ff79a7 */ /* 0x0087e200081004ff */
[----:B--2---:R-:W-:-:S02]  /*3580*/  LOP3.LUT P3, RZ, R6, 0x1, RZ, 0xc0, !PT ;  /* 0x0000000106ff7812 */ /* 0x004fc4000786c0ff */
[----:B------:R-:W-:-:S04]  /*3590*/  SEL R4, RZ, 0x1, P1 ;  /* 0x00000001ff047807 */ /* 0x000fc80000800000 */
[----:B------:R-:W-:Y:S02]  /*35a0*/  LOP3.LUT R10, R10, R4, RZ, 0x3c, !PT ;  /* 0x000000040a0a7212 */ /* 0x000fe400078e3cff */
[----:B---3--:R-:W-:-:S04]  /*35b0*/  SEL R2, RZ, 0x1, P0 ;  /* 0x00000001ff027807 */ /* 0x008fc80000000000 */
[----:B------:R-:W-:Y:S01]  /*35c0*/  LOP3.LUT R9, R9, R2, RZ, 0x3c, !PT ;  /* 0x0000000209097212 */ /* 0x000fe200078e3cff */
[----:B------:R-:W-:Y:S06]  /*35d0*/  @P3 BRA `(.L_x_65) ;  /* 0xfffffffc002c3947 */ /* 0x000fec000383ffff */
[----:B------:R-:W-:Y:S01]  /*35e0*/  ULEA UR4, UR5, UR6, 0x3 ;  /* 0x0000000605047291 */ /* 0x000fe2000f8e18ff */
[----:B------:R-:W-:-:S08]  /*35f0*/  SHF.L.U32 R2, R12, 0x1f, RZ ;  /* 0x0000001f0c027819 */ /* 0x000fd000000006ff */
[----:B------:R-:W2:Y:S02]  /*3600*/  SYNCS.PHASECHK.TRANS64 P0, [UR4+0x150], R2 ;  /* 0x00015002ff0075a7 */ /* 0x000ea40008001004 */
[----:B--2---:R-:W-:Y:S05]  /*3610*/  @P0 BRA `(.L_x_66) ;  /* 0x0000000000080947 */ /* 0x004fea0003800000 */
[----:B------:R-:W2:Y:S02]  /*3620*/  SYNCS.PHASECHK.TRANS64.TRYWAIT P0, [UR4+0x150], R2 ;  /* 0x00015002ff0075a7 */ /* 0x000ea40008001104 */
[----:B--2---:R-:W-:Y:S05]  /*3630*/  @!P0 BRA `(.L_x_67) ;  /* 0x0000005000dc8947 */ /* 0x004fea0003800000 */
.L_x_66:
[----:B------:R-:W-:-:S04]  /*3640*/  UIADD3 UR7, UPT, UPT, UR5, 0x1, URZ ;  /* 0x0000000105077890 */ /* 0x000fc8000fffe0ff */
[----:B------:R-:W-:-:S04]  /*3650*/  UISETP.NE.AND UP0, UPT, UR7, 0x2, UPT ;  /* 0x000000020700788c */ /* 0x000fc8000bf05270 */
[----:B------:R-:W-:Y:S02]  /*3660*/  USEL UR8, URZ, 0x1, UP0 ;  /* 0x00000001ff087887 */ /* 0x000fe40008000000 */
[----:B------:R-:W-:-:S04]  /*3670*/  USEL UR7, UR7, URZ, UP0 ;  /* 0x000000ff07077287 */ /* 0x000fc80008000000 */
[----:B------:R-:W-:Y:S01]  /*3680*/  ULEA UR7, UR7, UR6, 0x3 ;  /* 0x0000000607077291 */ /* 0x000fe2000f8e18ff */
[----:B--2---:R-:W-:-:S04]  /*3690*/  LOP3.LUT R2, R12, UR8, RZ, 0x3c, !PT ;  /* 0x000000080c027c12 */ /* 0x004fc8000f8e3cff */
[----:B------:R-:W-:-:S04]  /*36a0*/  SHF.L.U32 R0, R2, 0x1f, RZ ;  /* 0x0000001f02007819 */ /* 0x000fc800000006ff */
[----:B------:R-:W2:Y:S02]  /*36b0*/  SYNCS.PHASECHK.TRANS64 P0, [UR7+0x150], R0 ;  /* 0x00015000ff0075a7 */ /* 0x000ea40008001007 */
[----:B-12---:R-:W-:Y:S05]  /*36c0*/  @P0 EXIT ;  /* 0x000000000000094d */ /* 0x006fea0003800000 */
[----:B------:R-:W-:Y:S02]  /*36d0*/  SHF.L.U32 R2, R2, 0x1f, RZ ;  /* 0x0000001f02027819 */ /* 0x000fe400000006ff */
[----:B------:R-:W-:-:S07]  /*36e0*/  MOV R0, UR7 ;  /* 0x0000000700007c02 */ /* 0x000fce0008000f00 */
.L_x_68:
[----:B-1----:R1:W2:Y:S02]  /*36f0*/  SYNCS.PHASECHK.TRANS64.TRYWAIT P0, [R0+URZ+0x150], R2 ;  /* 0x00015002000075a7 */ /* 0x0022a400080011ff */
[----:B--2---:R-:W-:Y:S05]  /*3700*/  @!P0 NANOSLEEP.SYNCS 0x989680 ;  /* 0x009896800000895d */ /* 0x004fea0003900000 */
[----:B------:R-:W2:Y:S02]  /*3710*/  @!P0 SYNCS.PHASECHK.TRANS64 P0, [R0+URZ+0x150], R2 ;  /* 0x00015002000085a7 */ /* 0x000ea400080010ff */
[----:B--2---:R-:W-:Y:S05]  /*3720*/  @P0 EXIT ;  /* 0x000000000000094d */ /* 0x004fea0003800000 */
[----:B------:R-:W-:Y:S05]  /*3730*/  BRA `(.L_x_68) ;  /* 0xfffffffc00ec7947 */ /* 0x000fea000383ffff */
.L_x_61:
[----:B------:R-:W-:Y:S05]  /*3740*/  BRA.U UP5, `(.L_x_69) ;  /* 0x0000000d059c7547 */ /* 0x000fea000b800000 */
[----:B------:R-:W-:Y:S01]  /*3750*/  UMOV UR4, 0x40 ;  /* 0x0000004000047882 */ /* 0x000fe20000000000 */
[----:B------:R-:W-:Y:S01]  /*3760*/  NOP ;  /* 0x0000000000007918 */ /* 0x000fe20000000000 */
[----:B------:R-:W-:Y:S01]  /*3770*/  ULEA UR5, UR45, UR4, 0x18 ;  /* 0x000000042d057291 */ /* 0x000fe2000f8ec0ff */
[----:B------:R-:W-:Y:S02]  /*3780*/  UMOV UR6, 0x400 ;  /* 0x0000040000067882 */ /* 0x000fe40000000000 */
[----:B------:R-:W-:-:S06]  /*3790*/  ULEA UR6, UR45, UR6, 0x18 ;  /* 0x000000062d067291 */ /* 0x000fcc000f8ec0ff */
[----:B------:R-:W2:Y:S02]  /*37a0*/  LDS.U8 R0, [UR5+0x1c] ;  /* 0x00001c05ff007984 */ /* 0x000ea40008000000 */
[----:B--2---:R-:W-:-:S13]  /*37b0*/  ISETP.NE.AND P0, PT, R0, RZ, PT ;  /* 0x000000ff0000720c */ /* 0x004fda0003f05270 */
[----:B------:R-:W-:Y:S05]  /*37c0*/  @P0 BRA `(.L_x_70) ;  /* 0x0000000000580947 */ /* 0x000fea0003800000 */
[----:B------:R-:W-:-:S13]  /*37d0*/  ELECT P0, URZ, PT ;  /* 0x0000000000ff782f */ /* 0x000fda0003800000 */
[----:B------:R-:W-:Y:S05]  /*37e0*/  @!P0 BRA `(.L_x_71) ;  /* 0x0000000000608947 */ /* 0x000fea0003800000 */
[----:B------:R-:W-:Y:S01]  /*37f0*/  UMOV UR4, 0x10 ;  /* 0x0000001000047882 */ /* 0x000fe20000000000 */
[----:B------:R-:W-:Y:S01]  /*3800*/  HFMA2 R0, -RZ, RZ, 0, 5.9604644775390625e-08 ;  /* 0x00000001ff007431 */ /* 0x000fe200000001ff */
[----:B------:R-:W-:-:S03]  /*3810*/  MOV R3, 0xffff ;  /* 0x0000ffff00037802 */ /* 0x000fc60000000f00 */
[----:B------:R-:W-:Y:S04]  /*3820*/  DEPBAR.LE SB2, 0x36 ;  /* 0x0000ad800000791a */ /* 0x000fe80000000000 */
[----:B------:R-:W2:Y:S02]  /*3830*/  UTCATOMSWS.FIND_AND_SET.ALIGN UP0, UR4, UR4 ;  /* 0x00000004000475e3 */ /* 0x000ea40008000800 */
[----:B--2---:R-:W-:Y:S01]  /*3840*/  MOV R4, UR4 ;  /* 0x0000000400047c02 */ /* 0x004fe20008000f00 */
[----:B------:R-:W-:Y:S06]  /*3850*/  BRA.U UP0, `(.L_x_72) ;  /* 0x0000000100187547 */ /* 0x000fec000b800000 */
.L_x_73:
[----:B------:R-:W-:Y:S05]  /*3860*/  NANOSLEEP 0x64 ;  /* 0x000000640000795d */ /* 0x000fea0003800000 */
[----:B------:R-:W-:-:S05]  /*3870*/  UMOV UR4, 0x10 ;  /* 0x0000001000047882 */ /* 0x000fca0000000000 */
[----:B------:R-:W-:Y:S04]  /*3880*/  DEPBAR.LE SB2, 0x36 ;  /* 0x0000ad800000791a */ /* 0x000fe80000000000 */
[----:B------:R-:W2:Y:S02]  /*3890*/  UTCATOMSWS.FIND_AND_SET.ALIGN UP0, UR4, UR4 ;  /* 0x00000004000475e3 */ /* 0x000ea40008000800 */
[----:B--2---:R-:W-:Y:S01]  /*38a0*/  MOV R4, UR4 ;  /* 0x0000000400047c02 */ /* 0x004fe20008000f00 */
[----:B------:R-:W-:Y:S05]  /*38b0*/  BRA.U !UP0, `(.L_x_73) ;  /* 0xfffffffd08e87547 */ /* 0x000fea000b83ffff */
.L_x_72:
[-C--:B------:R-:W-:Y:S02]  /*38c0*/  SHF.L.U32 R3, R3, R4.reuse, RZ ;  /* 0x0000000403037219 */ /* 0x080fe400000006ff */
[----:B------:R-:W-:Y:S01]  /*38d0*/  SHF.L.U32 R0, R0, R4, RZ ;  /* 0x0000000400007219 */ /* 0x000fe200000006ff */
[----:B------:R-:W-:Y:S02]  /*38e0*/  IMAD.SHL.U32 R4, R4, 0x20, RZ ;  /* 0x0000002004047824 */ /* 0x000fe400078e00ff */
[----:B------:R2:W-:Y:S04]  /*38f0*/  ATOMS.OR RZ, [UR5+0x14], R3 ;  /* 0x00001403ffff798c */ /* 0x0005e8000b000005 */
[----:B------:R2:W-:Y:S04]  /*3900*/  ATOMS.OR RZ, [UR5+0x18], R0 ;  /* 0x00001800ffff798c */ /* 0x0005e8000b000005 */
[----:B------:R2:W-:Y:S01]  /*3910*/  STS [UR6+0x1f0], R4 ;  /* 0x0001f004ff007988 */ /* 0x0005e20008000806 */
[----:B------:R-:W-:Y:S05]  /*3920*/  BRA `(.L_x_71) ;  /* 0x0000000000107947 */ /* 0x000fea0003800000 */
.L_x_70:
[----:B------:R-:W-:Y:S02]  /*3930*/  MOV R0, 0xffffffff ;  /* 0xffffffff00007802 */ /* 0x000fe40000000f00 */
[----:B------:R-:W-:-:S03]  /*3940*/  MOV R4, 0x3970 ;  /* 0x0000397000047802 */ /* 0x000fc60000000f00 */
[----:B------:R2:W-:Y:S04]  /*3950*/  STS [UR6+0x1f0], R0 ;  /* 0x0001f000ff007988 */ /* 0x0005e80008000806 */
[----:B-12--5:R-:W-:Y:S05]  /*3960*/  CALL.REL.NOINC `($__internal_1_$__cuda_sm10x_tcgen05_guardrail_trap_phase_invalid_during_alloc) ;  /* 0x00000054009c7944 */ /* 0x026fea0003c00000 */
.L_x_71:
[----:B------:R-:W-:Y:S05]  /*3970*/  WARPSYNC.ALL ;  /* 0x0000000000007948 */ /* 0x000fea0003800000 */
[----:B------:R-:W3:Y:S01]  /*3980*/  S2UR UR4, SR_CgaCtaId ;  /* 0x00000000000479c3 */ /* 0x000ee20000008800 */
[----:B------:R-:W-:Y:S01]  /*3990*/  UMOV UR17, 0x400 ;  /* 0x0000040000117882 */ /* 0x000fe20000000000 */
[----:B------:R-:W-:-:S06]  /*39a0*/  NOP ;  /* 0x0000000000007918 */ /* 0x000fcc0000000000 */
[----:B------:R-:W-:Y:S06]  /*39b0*/  BAR.ARV 0x6, 0xa0 ;  /* 0x0182800000007b1d */ /* 0x000fec0000002000 */
[----:B------:R-:W4:Y:S01]  /*39c0*/  LDCU UR5, c[0x0][0x38c] ;  /* 0x00007180ff0577ac */ /* 0x000f220008000800 */
[----:B------:R-:W-:Y:S01]  /*39d0*/  LOP3.LUT R2, R2, 0xffff, RZ, 0xc0, !PT ;  /* 0x0000ffff02027812 */ /* 0x000fe200078ec0ff */
[----:B------:R-:W-:Y:S01]  /*39e0*/  IMAD.MOV.U32 R11, RZ, RZ, 0x1 ;  /* 0x00000001ff0b7424 */ /* 0x000fe200078e00ff */
[----:B------:R-:W-:Y:S01]  /*39f0*/  CS2R R8, SRZ ;  /* 0x0000000000087805 */ /* 0x000fe2000001ff00 */
[----:B------:R-:W1:Y:S01]  /*3a00*/  LDCU UR8, c[0x0][0x38c] ;  /* 0x00007180ff0877ac */ /* 0x000e620008000800 */
[----:B------:R-:W-:Y:S01]  /*3a10*/  R2UR UR19, R2 ;  /* 0x00000000021372ca */ /* 0x000fe200000e0000 */
[----:B------:R-:W-:Y:S01]  /*3a20*/  IMAD.MOV.U32 R10, RZ, RZ, RZ ;  /* 0x000000ffff0a7224 */ /* 0x000fe200078e00ff */
[----:B------:R-:W-:Y:S01]  /*3a30*/  UMOV UR22, URZ ;  /* 0x000000ff00167c82 */ /* 0x000fe20008000000 */
[----:B------:R-:W-:Y:S01]  /*3a40*/  UMOV UR14, URZ ;  /* 0x000000ff000e7c82 */ /* 0x000fe20008000000 */
[----:B---3--:R-:W-:Y:S01]  /*3a50*/  ULEA UR17, UR4, UR17, 0x18 ;  /* 0x0000001104117291 */ /* 0x008fe2000f8ec0ff */
[----:B------:R-:W-:Y:S01]  /*3a60*/  UMOV UR26, 0x0 ;  /* 0x00000000001a7882 */ /* 0x000fe20000000000 */
[----:B------:R-:W-:-:S02]  /*3a70*/  UMOV UR27, 0x42004a0 ;  /* 0x042004a0001b7882 */ /* 0x000fc40000000000 */
[----:B------:R-:W-:Y:S02]  /*3a80*/  UIADD3 UR6, UPT, UPT, UR17, 0x4400, URZ ;  /* 0x0000440011067890 */ /* 0x000fe4000fffe0ff */
[----:B------:R-:W-:Y:S02]  /*3a90*/  UIADD3 UR7, UPT, UPT, UR17, 0x15400, URZ ;  /* 0x0001540011077890 */ /* 0x000fe4000fffe0ff */
[----:B----4-:R-:W-:Y:S01]  /*3aa0*/  UIADD3 UR5, UPT, UPT, UR5, 0x3f, URZ ;  /* 0x0000003f05057890 */ /* 0x010fe2000fffe0ff */
[----:B--2---:R-:W2:Y:S01]  /*3ab0*/  LDS R0, [UR17+0x1f0] ;  /* 0x0001f011ff007984 */ /* 0x004ea20008000800 */
[----:B------:R-:W-:Y:S02]  /*3ac0*/  USHF.R.U32.HI UR6, URZ, 0x4, UR6 ;  /* 0x00000004ff067899 */ /* 0x000fe40008011606 */
[----:B------:R-:W-:Y:S02]  /*3ad0*/  USHF.R.S32.HI UR4, URZ, 0x1f, UR5 ;  /* 0x0000001fff047899 */ /* 0x000fe40008011405 */
[----:B------:R-:W-:-:S02]  /*3ae0*/  ULOP3.LUT UR6, UR6, 0x3fff, URZ, 0xc0, !UPT ;  /* 0x00003fff06067892 */ /* 0x000fc4000f8ec0ff */
[----:B------:R-:W-:Y:S02]  /*3af0*/  ULEA.HI UR4, UR4, UR5, URZ, 0x6 ;  /* 0x0000000504047291 */ /* 0x000fe4000f8f30ff */
[----:B------:R-:W-:Y:S02]  /*3b00*/  USHF.R.U32.HI UR5, URZ, 0x4, UR7 ;  /* 0x00000004ff057899 */ /* 0x000fe40008011607 */
[----:B------:R-:W-:Y:S02]  /*3b10*/  USHF.R.S32.HI UR28, URZ, 0x6, UR4 ;  /* 0x00000006ff1c7899 */ /* 0x000fe40008011404 */
[----:B------:R-:W-:Y:S02]  /*3b20*/  ULOP3.LUT UR5, UR5, 0x3fff, URZ, 0xc0, !UPT ;  /* 0x00003fff05057892 */ /* 0x000fe4000f8ec0ff */
[----:B------:R-:W-:Y:S02]  /*3b30*/  UISETP.LT.AND UP0, UPT, UR28, 0x1, UPT ;  /* 0x000000011c00788c */ /* 0x000fe4000bf01270 */
[----:B------:R-:W-:-:S02]  /*3b40*/  ULOP3.LUT UR20, UR6, 0x10000, URZ, 0xfc, !UPT ;  /* 0x0001000006147892 */ /* 0x000fc4000f8efcff */
[----:B------:R-:W-:Y:S02]  /*3b50*/  USEL UR29, UR28, 0x1, !UP0 ;  /* 0x000000011c1d7887 */ /* 0x000fe4000c000000 */
[----:B------:R-:W-:Y:S02]  /*3b60*/  ULOP3.LUT UR21, UR5, 0x10000, URZ, 0xfc, !UPT ;  /* 0x0001000005157892 */ /* 0x000fe4000f8efcff */
[----:B------:R-:W-:Y:S02]  /*3b70*/  UIADD3 UR29, UPT, UPT, -UR29, URZ, URZ ;  /* 0x000000ff1d1d7290 */ /* 0x000fe4000fffe1ff */
[----:B-1----:R-:W-:Y:S01]  /*3b80*/  UISETP.GE.AND UP4, UPT, UR8, 0x1, UPT ;  /* 0x000000010800788c */ /* 0x002fe2000bf86270 */
[----:B------:R-:W-:Y:S01]  /*3b90*/  UMOV UR24, 0x0 ;  /* 0x0000000000187882 */ /* 0x000fe20000000000 */
[----:B------:R-:W-:Y:S01]  /*3ba0*/  UMOV UR25, 0x42004a0 ;  /* 0x042004a000197882 */ /* 0x000fe20000000000 */
[----:B--2---:R-:W-:-:S15]  /*3bb0*/  R2UR UR30, R0 ;  /* 0x00000000001e72ca */ /* 0x004fde00000e0000 */
.L_x_80:
[----:B------:R-:W-:Y:S02]  /*3bc0*/  LEA R0, R10, UR17, 0x3 ;  /* 0x000000110a007c11 */ /* 0x000fe4000f8e18ff */
[----:B------:R-:W-:Y:S02]  /*3bd0*/  SHF.L.U32 R2, R9, 0x1f, RZ ;  /* 0x0000001f09027819 */ /* 0x000fe400000006ff */
[----:B------:R-:W-:Y:S01]  /*3be0*/  PLOP3.LUT P0, PT, PT, PT, UP4, 0x80, 0x8 ;  /* 0x000000000008781c */ /* 0x000fe20003f0f048 */
[----:B------:R-:W-:Y:S01]  /*3bf0*/  VIADD R3, R0, 0x150 ;  /* 0x0000015000037836 */ /* 0x000fe20000000000 */
[----:B-1----:R-:W1:Y:S02]  /*3c00*/  SYNCS.PHASECHK.TRANS64.TRYWAIT P1, [R0+URZ+0x140], R2 ;  /* 0x00014002000075a7 */ /* 0x002e6400080211ff */
[----:B-1-3--:R-:W-:Y:S09]  /*3c10*/  @!P1 BRA `(.L_x_74) ;  /* 0x0000004c007c9947 */ /* 0x00aff20003800000 */
.L_x_167:
[----:B------:R-:W-:Y:S01]  /*3c20*/  LEA R4, R10, UR17, 0x4 ;  /* 0x000000110a047c11 */ /* 0x000fe2000f8e20ff */
[----:B------:R-:W-:Y:S01]  /*3c30*/  @UP4 ULEA UR4, UR14, UR17, 0x3 ;  /* 0x000000110e044291 */ /* 0x000fe2000f8e18ff */
[----:B------:R-:W-:Y:S01]  /*3c40*/  PLOP3.LUT P2, PT, PT, PT, PT, 0x80, 0x8 ;  /* 0x000000000008781c */ /* 0x000fe20003f4f070 */
[----:B------:R-:W-:Y:S01]  /*3c50*/  ULEA UR23, UR22, UR17, 0x3 ;  /* 0x0000001116177291 */ /* 0x000fe2000f8e18ff */
[----:B------:R-:W-:Y:S02]  /*3c60*/  PRMT R3, RZ, 0x654, R3 ;  /* 0x00000654ff037816 */ /* 0x000fe40000000003 */
[----:B------:R-:W2:Y:S01]  /*3c70*/  LDS.128 R4, [R4+0x1d0] ;  /* 0x0001d00004047984 */ /* 0x000ea20000000c00 */
[----:B-1----:R-:W-:Y:S02]  /*3c80*/  @P0 SHF.L.U32 R2, R8, 0x1f, RZ ;  /* 0x0000001f08020819 */ /* 0x002fe400000006ff */
[----:B------:R-:W-:Y:S01]  /*3c90*/  SHF.L.U32 R0, R11, 0x1f, RZ ;  /* 0x0000001f0b007819 */ /* 0x000fe200000006ff */
[----:B------:R-:W-:Y:S01]  /*3ca0*/  @!PT LDS RZ, [RZ] ;  /* 0x00000000fffff984 */ /* 0x000fe20000000800 */
[----:B------:R-:W-:Y:S01]  /*3cb0*/  @!PT LDS RZ, [RZ] ;  /* 0x00000000fffff984 */ /* 0x000fe20000000800 */
[----:B------:R-:W-:Y:S01]  /*3cc0*/  @!PT LDS RZ, [RZ] ;  /* 0x00000000fffff984 */ /* 0x000fe20000000800 */
[----:B------:R-:W-:Y:S01]  /*3cd0*/  @!PT LDS RZ, [RZ] ;  /* 0x00000000fffff984 */ /* 0x000fe20000000800 */
[----:B------:R1:W-:Y:S06]  /*3ce0*/  MEMBAR.ALL.CTA ;  /* 0x0000000000007992 */ /* 0x0003ec0000008000 */
[----:B-1----:R-:W1:Y:S02]  /*3cf0*/  FENCE.VIEW.ASYNC.S ;  /* 0x00000000000073c6 */ /* 0x002e640000000000 */
[----:B-1----:R1:W-:Y:S01]  /*3d00*/  SYNCS.ARRIVE.TRANS64.RED.A1T0 RZ, [R3+URZ], RZ ;  /* 0x000000ff03ff79a7 */ /* 0x0023e200081004ff */
[----:B------:R1:W3:Y:S01]  /*3d10*/  @P0 SYNCS.PHASECHK.TRANS64.TRYWAIT P2, [UR4], R2 ;  /* 0x00000002ff0005a7 */ /* 0x0002e20008041104 */
[----:B------:R-:W-:Y:S01]  /*3d20*/  ULEA.HI UR4, UR22, UR22, URZ, 0x1 ;  /* 0x0000001616047291 */ /* 0x000fe2000f8f08ff */
[----:B--2---:R-:W-:-:S03]  /*3d30*/  LOP3.LUT P1, RZ, R6, 0x1, RZ, 0xc0, !PT ;  /* 0x0000000106ff7812 */ /* 0x004fc6000782c0ff */
[----:B------:R-:W-:Y:S02]  /*3d40*/  USHF.L.U32 UR18, UR4, 0x6, URZ ;  /* 0x0000000604127899 */ /* 0x000fe400080006ff */
[----:B------:R-:W-:Y:S02]  /*3d50*/  ULOP3.LUT UR4, UR4, 0xffe, URZ, 0xc0, !UPT ;  /* 0x00000ffe04047892 */ /* 0x000fe4000f8ec0ff */
[----:B------:R-:W-:Y:S02]  /*3d60*/  ULOP3.LUT UR18, UR18, 0xffffff80, URZ, 0xc0, !UPT ;  /* 0xffffff8012127892 */ /* 0x000fe4000f8ec0ff */
[----:B------:R-:W-:Y:S02]  /*3d70*/  UIADD3 UR4, UPT, UPT, -UR4, UR22, URZ ;  /* 0x0000001604047290 */ /* 0x000fe4000fffe1ff */
[----:B------:R-:W-:Y:S01]  /*3d80*/  UIADD3 UR18, UPT, UPT, UR30, UR18, URZ ;  /* 0x000000121e127290 */ /* 0x000fe2000fffe0ff */
[----:B------:R-:W2:Y:S03]  /*3d90*/  SYNCS.PHASECHK.TRANS64.TRYWAIT P0, [UR23+0x180], R0 ;  /* 0x00018000ff0075a7 */ /* 0x000ea60008001117 */
[----:B------:R-:W-:Y:S01]  /*3da0*/  ULEA UR18, UR4, UR18, 0x14 ;  /* 0x0000001204127291 */ /* 0x000fe2000f8ea0ff */
[----:B-123--:R-:W-:Y:S11]  /*3db0*/  @!P0 BRA `(.L_x_75) ;  /* 0x0000004c00288947 */ /* 0x00eff60003800000 */
.L_x_169:
[----:B------:R-:W-:Y:S01]  /*3dc0*/  IADD3 R10, PT, PT, R10, 0x1, RZ ;  /* 0x000000010a0a7810 */ /* 0x000fe20007ffe0ff */
[----:B------:R-:W-:Y:S06]  /*3dd0*/  BRA.U !UP4, `(.L_x_76) ;  /* 0x000000010c987547 */ /* 0x000fec000b800000 */
[----:B------:R-:W-:Y:S01]  /*3de0*/  UPLOP3.LUT UP2, UPT, UPT, UPT, UPT, 0x40, 0x4 ;  /* 0x000000000004789c */ /* 0x000fe20003f4e870 */
[----:B------:R-:W-:Y:S01]  /*3df0*/  UMOV UR16, UR29 ;  /* 0x0000001d00107c82 */ /* 0x000fe20008000000 */
[----:B------:R-:W-:Y:S01]  /*3e00*/  UMOV UR15, UR28 ;  /* 0x0000001c000f7c82 */ /* 0x000fe20008000000 */
[----:B------:R-:W-:-:S08]  /*3e10*/  UMOV UR6, UR14 ;  /* 0x0000000e00067c82 */ /* 0x000fd00008000000 */
.L_x_79:
[----:B------:R-:W-:Y:S02]  /*3e20*/  UIADD3 UR16, UPT, UPT, UR16, 0x1, URZ ;  /* 0x0000000110107890 */ /* 0x000fe4000fffe0ff */
[----:B--2---:R-:W-:Y:S02]  /*3e30*/  ULEA UR5, UR6, UR17, 0x3 ;  /* 0x0000001106057291 */ /* 0x004fe4000f8e18ff */
[----:B------:R-:W-:Y:S01]  /*3e40*/  UISETP.NE.AND UP3, UPT, UR16, URZ, UPT ;  /* 0x000000ff1000728c */ /* 0x000fe2000bf65270 */
[----:B---3--:R-:W-:Y:S10]  /*3e50*/  @P2 BRA `(.L_x_77) ;  /* 0x00000000000c2947 */ /* 0x008ff40003800000 */
[----:B-1----:R-:W-:Y:S04]  /*3e60*/  SHF.L.U32 R2, R8, 0x1f, RZ ;  /* 0x0000001f08027819 */ /* 0x002fe800000006ff */
[----:B------:R-:W1:Y:S02]  /*3e70*/  SYNCS.PHASECHK.TRANS64.TRYWAIT P0, [UR5], R2 ;  /* 0x00000002ff0075a7 */ /* 0x000e640008001105 */
[----:B-1----:R-:W-:Y:S05]  /*3e80*/  @!P0 BRA `(.L_x_78) ;  /* 0x0000004c000c8947 */ /* 0x002fea0003800000 */
.L_x_77:
[----:B------:R-:W-:Y:S01]  /*3e90*/  UISETP.NE.AND UP0, UPT, UR15, 0x1, UPT ;  /* 0x000000010f00788c */ /* 0x000fe2000bf05270 */
[----:B------:R-:W-:Y:S01]  /*3ea0*/  PLOP3.LUT P2, PT, PT, PT, PT, 0x80, 0x8 ;  /* 0x000000000008781c */ /* 0x000fe20003f4f070 */
[----:B------:R-:W-:Y:S02]  /*3eb0*/  UIADD3 UR4, UPT, UPT, UR6, 0x1, URZ ;  /* 0x0000000106047890 */ /* 0x000fe4000fffe0ff */
[----:B------:R-:W-:Y:S02]  /*3ec0*/  ULEA UR12, UR6, UR21, 0x9 ;  /* 0x00000015060c7291 */ /* 0x000fe4000f8e48ff */
[----:B------:R-:W-:Y:S01]  /*3ed0*/  UISETP.NE.AND UP1, UPT, UR4, 0x11, UPT ;  /* 0x000000110400788c */ /* 0x000fe2000bf25270 */
[----:B------:R-:W-:Y:S01]  /*3ee0*/  PLOP3.LUT P0, PT, PT, PT, UP0, 0x80, 0x8 ;  /* 0x000000000008781c */ /* 0x000fe20003f0f008 */
[----:B------:R-:W-:Y:S02]  /*3ef0*/  UIADD3 UR10, UPT, UPT, UR12, 0x2, URZ ;  /* 0x000000020c0a7890 */ /* 0x000fe4000fffe0ff */
[----:B------:R-:W-:Y:S02]  /*3f00*/  USEL UR7, URZ, 0x1, UP1 ;  /* 0x00000001ff077887 */ /* 0x000fe40008800000 */
[----:B------:R-:W-:Y:S02]  /*3f10*/  USEL UR14, UR4, URZ, UP1 ;  /* 0x000000ff040e7287 */ /* 0x000fe40008800000 */
[----:B------:R-:W-:Y:S02]  /*3f20*/  UIADD3 UR15, UPT, UPT, UR15, -0x1, URZ ;  /* 0xffffffff0f0f7890 */ /* 0x000fe4000fffe0ff */
[----:B------:R-:W-:Y:S01]  /*3f30*/  @UP0 ULEA UR4, UR14, UR17, 0x3 ;  /* 0x000000110e040291 */ /* 0x000fe2000f8e18ff */
[----:B------:R-:W-:Y:S01]  /*3f40*/  LOP3.LUT R8, R8, UR7, RZ, 0x3c, !PT ;  /* 0x0000000708087c12 */ /* 0x000fe2000f8e3cff */
[----:B------:R-:W-:Y:S01]  /*3f50*/  UIADD3 UR7, UPT, UPT, UR5, 0x88, URZ ;  /* 0x0000008805077890 */ /* 0x000fe2000fffe0ff */
[----:B------:R-:W-:Y:S02]  /*3f60*/  UMOV UR13, 0x80004020 ;  /* 0x80004020000d7882 */ /* 0x000fe40000000000 */
[----:B-1----:R-:W-:Y:S01]  /*3f70*/  @P0 SHF.L.U32 R0, R8, 0x1f, RZ ;  /* 0x0000001f08000819 */ /* 0x002fe200000006ff */
[----:B------:R-:W-:Y:S01]  /*3f80*/  UMOV UR5, 0x80004020 ;  /* 0x8000402000057882 */ /* 0x000fe20000000000 */
[----:B------:R-:W-:Y:S01]  /*3f90*/  UMOV UR11, 0x80004020 ;  /* 0x80004020000b7882 */ /* 0x000fe20000000000 */
[----:B------:R-:W-:Y:S01]  /*3fa0*/  UMOV UR9, 0x80004020 ;  /* 0x8000402000097882 */ /* 0x000fe20000000000 */
[----:B------:R2:W3:Y:S01]  /*3fb0*/  @P0 SYNCS.PHASECHK.TRANS64.TRYWAIT P2, [UR4], R0 ;  /* 0x00000000ff0005a7 */ /* 0x0004e20008041104 */
[----:B------:R-:W-:Y:S03]  /*3fc0*/  ULEA UR4, UR6, UR20, 0x8 ;  /* 0x0000001406047291 */ /* 0x000fe6000f8e40ff */
[----:B------:R-:W-:Y:S01]  /*3fd0*/  UMOV UR6, UR14 ;  /* 0x0000000e00067c82 */ /* 0x000fe20008000000 */
[----:B------:R-:W-:Y:S05]  /*3fe0*/  UIADD3 UR8, UPT, UPT, UR4, 0x2, URZ ;  /* 0x0000000204087890 */ /* 0x000fea000fffe0ff */
[----:B------:R2:W-:Y:S01]  /*3ff0*/  UTCIMMA gdesc[UR4], gdesc[UR12], tmem[UR18], tmem[UR26], idesc[UR27], UP2 ;  /* 0x00ff1a0c040075ea */ /* 0x0005e20009000112 */
[----:B------:R-:W-:Y:S03]  /*4000*/  UPLOP3.LUT UP2, UPT, UPT, UPT, UPT, 0x80, 0x8 ;  /* 0x000000000008789c */ /* 0x000fe60003f4f070 */
[----:B------:R2:W-:Y:S01]  /*4010*/  UTCIMMA gdesc[UR8], gdesc[UR10], tmem[UR18], tmem[UR24], idesc[UR25], UPT ;  /* 0x00ff180a080075ea */ /* 0x0005e2000b800112 */
[----:B------:R2:W-:Y:S01]  /*4020*/  UTCBAR.MULTICAST [UR7], URZ, UR19 ;  /* 0x000000ff070073e9 */ /* 0x0005e20008000813 */
[----:B------:R-:W-:Y:S06]  /*4030*/  BRA.U UP3, `(.L_x_79) ;  /* 0xfffffffd03787547 */ /* 0x000fec000b83ffff */
.L_x_76:
[----:B--2---:R-:W-:Y:S01]  /*4040*/  UIADD3 UR4, UPT, UPT, UR22, 0x1, URZ ;  /* 0x0000000116047890 */ /* 0x004fe2000fffe0ff */
[C---:B------:R-:W-:Y:S01]  /*4050*/  ISETP.NE.AND P0, PT, R10.reuse, 0x2, PT ;  /* 0x000000020a00780c */ /* 0x040fe20003f05270 */
[----:B------:R-:W-:Y:S02]  /*4060*/  UIADD3 UR5, UPT, UPT, UR23, 0x160, URZ ;  /* 0x0000016017057890 */ /* 0x000fe4000fffe0ff */
[----:B------:R-:W-:Y:S01]  /*4070*/  UISETP.NE.AND UP0, UPT, UR4, 0x4, UPT ;  /* 0x000000040400788c */ /* 0x000fe2000bf05270 */
[----:B-1----:R-:W-:Y:S02]  /*4080*/  SEL R0, RZ, 0x1, P0 ;  /* 0x00000001ff007807 */ /* 0x002fe40000000000 */
[----:B------:R-:W-:Y:S01]  /*4090*/  SEL R10, R10, RZ, P0 ;  /* 0x000000ff0a0a7207 */ /* 0x000fe20000000000 */
[----:B------:R-:W-:Y:S01]  /*40a0*/  USEL UR6, URZ, 0x1, UP0 ;  /* 0x00000001ff067887 */ /* 0x000fe20008000000 */
[----:B------:R-:W-:Y:S01]  /*40b0*/  LOP3.LUT R9, R9, R0, RZ, 0x3c, !PT ;  /* 0x0000000009097212 */ /* 0x000fe200078e3cff */
[----:B------:R-:W-:Y:S01]  /*40c0*/  USEL UR22, UR4, URZ, UP0 ;  /* 0x000000ff04167287 */ /* 0x000fe20008000000 */
[----:B------:R1:W-:Y:S03]  /*40d0*/  UTCBAR [UR5], URZ ;  /* 0x000000ff050073e9 */ /* 0x0003e600080000ff */
[----:B------:R-:W-:Y:S01]  /*40e0*/  LOP3.LUT R11, R11, UR6, RZ, 0x3c, !PT ;  /* 0x000000060b0b7c12 */ /* 0x000fe2000f8e3cff */
[----:B------:R-:W-:Y:S07]  /*40f0*/  @P1 BRA `(.L_x_80) ;  /* 0xfffffff800b01947 */ /* 0x000fee000383ffff */
[----:B------:R-:W2:Y:S01]  /*4100*/  S2UR UR8, SR_CgaCtaId ;  /* 0x00000000000879c3 */ /* 0x000ea20000008800 */
[----:B------:R-:W-:Y:S01]  /*4110*/  ELECT P0, URZ, PT ;  /* 0x0000000000ff782f */ /* 0x000fe20003800000 */
[----:B------:R-:W-:Y:S01]  /*4120*/  IMAD.MOV.U32 R0, RZ, RZ, 0x1 ;  /* 0x00000001ff007424 */ /* 0x000fe200078e00ff */
[----:B------:R-:W-:Y:S01]  /*4130*/  UIADD3 UR17, UPT, UPT, UR17, 0x180, URZ ;  /* 0x0000018011117890 */ /* 0x000fe2000fffe0ff */
[----:B------:R-:W-:Y:S01]  /*4140*/  SHF.L.U32 R2, R11, 0x1f, RZ ;  /* 0x0000001f0b027819 */ /* 0x000fe200000006ff */
[----:B------:R-:W-:-:S03]  /*4150*/  UMOV UR4, 0x40 ;  /* 0x0000004000047882 */ /* 0x000fc60000000000 */
[----:B------:R-:W-:Y:S01]  /*4160*/  UVIRTCOUNT.DEALLOC.SMPOOL 0x80 ;  /* 0x000000800000784c */ /* 0x000fe20000000000 */
[----:B--2---:R-:W-:Y:S02]  /*4170*/  ULEA UR8, UR8, UR4, 0x18 ;  /* 0x0000000408087291 */ /* 0x004fe4000f8ec0ff */
[----:B------:R-:W-:-:S07]  /*4180*/  ULEA UR4, UR22, UR17, 0x3 ;  /* 0x0000001116047291 */ /* 0x000fce000f8e18ff */
[----:B------:R2:W-:Y:S02]  /*4190*/  @P0 STS.U8 [UR8+0x1c], R0 ;  /* 0x00001c00ff000988 */ /* 0x0005e40008000008 */
[----:B------:R-:W4:Y:S02]  /*41a0*/  SYNCS.PHASECHK.TRANS64.TRYWAIT P0, [UR4], R2 ;  /* 0x00000002ff0075a7 */ /* 0x000f240008001104 */
[----:B--2-4-:R-:W-:Y:S05]  /*41b0*/  @!P0 BRA `(.L_x_81) ;  /* 0x0000004800588947 */ /* 0x014fea0003800000 */
.L_x_172:
[----:B------:R-:W-:-:S04]  /*41c0*/  UIADD3 UR4, UPT, UPT, UR22, 0x1, URZ ;  /* 0x0000000116047890 */ /* 0x000fc8000fffe0ff */
[----:B------:R-:W-:-:S04]  /*41d0*/  UISETP.NE.AND UP0, UPT, UR4, 0x4, UPT ;  /* 0x000000040400788c */ /* 0x000fc8000bf05270 */
[----:B------:R-:W-:Y:S02]  /*41e0*/  USEL UR6, URZ, 0x1, UP0 ;  /* 0x00000001ff067887 */ /* 0x000fe40008000000 */
[----:B------:R-:W-:-:S04]  /*41f0*/  USEL UR4, UR4, URZ, UP0 ;  /* 0x000000ff04047287 */ /* 0x000fc80008000000 */
[----:B-1----:R-:W-:Y:S01]  /*4200*/  ULEA UR5, UR4, UR17, 0x3 ;  /* 0x0000001104057291 */ /* 0x002fe2000f8e18ff */
[----:B--2---:R-:W-:-:S04]  /*4210*/  LOP3.LUT R2, R11, UR6, RZ, 0x3c, !PT ;  /* 0x000000060b027c12 */ /* 0x004fc8000f8e3cff */
[----:B------:R-:W-:-:S04]  /*4220*/  SHF.L.U32 R3, R2, 0x1f, RZ ;  /* 0x0000001f02037819 */ /* 0x000fc800000006ff */
[----:B------:R-:W1:Y:S02]  /*4230*/  SYNCS.PHASECHK.TRANS64.TRYWAIT P0, [UR5], R3 ;  /* 0x00000003ff0075a7 */ /* 0x000e640008001105 */
[----:B-1----:R-:W-:Y:S05]  /*4240*/  @!P0 BRA `(.L_x_82) ;  /* 0x00000048004c8947 */ /* 0x002fea0003800000 */
.L_x_174:
        /* <DEDUP_REMOVED lines=9> */
.L_x_176:
[----:B------:R-:W-:-:S04]  /*42e0*/  UIADD3 UR4, UPT, UPT, UR4, 0x1, URZ ;  /* 0x0000000104047890 */ /* 0x000fc8000fffe0ff */
[----:B------:R-:W-:-:S04]  /*42f0*/  UISETP.NE.AND UP0, UPT, UR4, 0x4, UPT ;  /* 0x000000040400788c */ /* 0x000fc8000bf05270 */
[----:B------:R-:W-:Y:S02]  /*4300*/  USEL UR5, URZ, 0x1, UP0 ;  /* 0x00000001ff057887 */ /* 0x000fe40008000000 */
[----:B------:R-:W-:-:S04]  /*4310*/  USEL UR4, UR4, URZ, UP0 ;  /* 0x000000ff04047287 */ /* 0x000fc80008000000 */
[----:B------:R-:W-:Y:S01]  /*4320*/  ULEA UR4, UR4, UR17, 0x3 ;  /* 0x0000001104047291 */ /* 0x000fe2000f8e18ff */
[----:B------:R-:W-:-:S04]  /*4330*/  LOP3.LUT R2, R2, UR5, RZ, 0x3c, !PT ;  /* 0x0000000502027c12 */ /* 0x000fc8000f8e3cff */
[----:B------:R-:W-:-:S04]  /*4340*/  SHF.L.U32 R2, R2, 0x1f, RZ ;  /* 0x0000001f02027819 */ /* 0x000fc800000006ff */
[----:B------:R-:W2:Y:S02]  /*4350*/  SYNCS.PHASECHK.TRANS64.TRYWAIT P0, [UR4], R2 ;  /* 0x00000002ff0075a7 */ /* 0x000ea40008001104 */
[----:B--2---:R-:W-:Y:S05]  /*4360*/  @!P0 BRA `(.L_x_84) ;  /* 0x0000004800348947 */ /* 0x004fea0003800000 */
.L_x_178:
[----:B------:R-:W-:Y:S01]  /*4370*/  NOP ;  /* 0x0000000000007918 */ /* 0x000fe20000000000 */
[----:B-1----:R-:W1:Y:S01]  /*4380*/  LDS R0, [UR8+0x14] ;  /* 0x00001408ff007984 */ /* 0x002e620008000800 */
[----:B------:R-:W-:Y:S01]  /*4390*/  ULOP3.LUT UR4, UR30, 0xffff, URZ, 0xc0, !UPT ;  /* 0x0000ffff1e047892 */ /* 0x000fe2000f8ec0ff */
[----:B------:R-:W-:Y:S01]  /*43a0*/  UMOV UR5, 0xffff ;  /* 0x0000ffff00057882 */ /* 0x000fe20000000000 */
[----:B------:R-:W-:Y:S02]  /*43b0*/  UMOV UR6, 0x1 ;  /* 0x0000000100067882 */ /* 0x000fe40000000000 */
[----:B------:R-:W-:-:S04]  /*43c0*/  USHF.R.U32.HI UR4, URZ, 0x5, UR4 ;  /* 0x00000005ff047899 */ /* 0x000fc80008011604 */
[----:B------:R-:W-:Y:S02]  /*43d0*/  USHF.L.U32 UR5, UR5, UR4, URZ ;  /* 0x0000000405057299 */ /* 0x000fe400080006ff */
[----:B------:R-:W-:-:S04]  /*43e0*/  USHF.L.U32 UR4, UR6, UR4, URZ ;  /* 0x0000000406047299 */ /* 0x000fc800080006ff */
[----:B-1----:R-:W-:-:S04]  /*43f0*/  LOP3.LUT R0, R0, UR5, RZ, 0xc0, !PT ;  /* 0x0000000500007c12 */ /* 0x002fc8000f8ec0ff */
[----:B------:R-:W-:-:S13]  /*4400*/  ISETP.NE.AND P0, PT, R0, UR5, PT ;  /* 0x0000000500007c0c */ /* 0x000fda000bf05270 */
[----:B------:R-:W-:Y:S05]  /*4410*/  @P0 BRA `(.L_x_85) ;  /* 0x0000000000580947 */ /* 0x000fea0003800000 */
[----:B------:R-:W1:Y:S02]  /*4420*/  LDS R0, [UR8+0x18] ;  /* 0x00001808ff007984 */ /* 0x000e640008000800 */
[----:B-1----:R-:W-:-:S04]  /*4430*/  LOP3.LUT R0, R0, UR4, RZ, 0xc0, !PT ;  /* 0x0000000400007c12 */ /* 0x002fc8000f8ec0ff */
[----:B------:R-:W-:-:S13]  /*4440*/  ISETP.NE.AND P0, PT, R0, UR4, PT ;  /* 0x0000000400007c0c */ /* 0x000fda000bf05270 */
[----:B------:R-:W-:Y:S05]  /*4450*/  @P0 BRA `(.L_x_86) ;  /* 0x00000000003c0947 */ /* 0x000fea0003800000 */
[----:B------:R-:W1:Y:S01]  /*4460*/  S2R R2, SR_LANEID ;  /* 0x0000000000027919 */ /* 0x000e620000000000 */
[----:B------:R-:W-:-:S06]  /*4470*/  ULOP3.LUT UR5, URZ, UR5, URZ, 0x33, !UPT ;  /* 0x00000005ff057292 */ /* 0x000fcc000f8e33ff */
[----:B------:R-:W-:-:S04]  /*4480*/  IMAD.U32 R0, RZ, RZ, UR5 ;  /* 0x00000005ff007e24 */ /* 0x000fc8000f8e00ff */
[----:B------:R2:W4:Y:S02]  /*4490*/  REDUX UR7, R0 ;  /* 0x00000000000773c4 */ /* 0x0005240000000000 */
[----:B------:R1:W-:Y:S01]  /*44a0*/  UTCATOMSWS.AND URZ, UR5 ;  /* 0x0000000500ff79e3 */ /* 0x0003e20008000000 */
[----:B--2---:R-:W-:Y:S01]  /*44b0*/  LOP3.LUT R0, RZ, UR4, RZ, 0x33, !PT ;  /* 0x00000004ff007c12 */ /* 0x004fe2000f8e33ff */
[----:B------:R-:W-:Y:S02]  /*44c0*/  VOTEU.ANY UR4, UPT, PT ;  /* 0x0000000000047886 */ /* 0x000fe400038e0100 */
[----:B------:R-:W-:Y:S02]  /*44d0*/  UFLO.U32 UR4, UR4 ;  /* 0x00000004000472bd */ /* 0x000fe400080e0000 */
[----:B------:R-:W2:Y:S04]  /*44e0*/  REDUX UR6, R0 ;  /* 0x00000000000673c4 */ /* 0x000ea80000000000 */
[----:B-1----:R-:W-:-:S02]  /*44f0*/  ISETP.EQ.U32.AND P0, PT, R2, UR4, PT ;  /* 0x0000000402007c0c */ /* 0x002fc4000bf02070 */
[----:B----4-:R-:W-:-:S11]  /*4500*/  MOV R2, UR7 ;  /* 0x0000000700027c02 */ /* 0x010fd60008000f00 */
[----:B------:R1:W-:Y:S01]  /*4510*/  @P0 ATOMS.AND RZ, [UR8+0x14], R2 ;  /* 0x00001402ffff098c */ /* 0x0003e2000a800008 */
[----:B--2---:R-:W-:-:S05]  /*4520*/  IMAD.U32 R0, RZ, RZ, UR6 ;  /* 0x00000006ff007e24 */ /* 0x004fca000f8e00ff */
[----:B------:R1:W-:Y:S01]  /*4530*/  @P0 ATOMS.AND RZ, [UR8+0x18], R0 ;  /* 0x00001800ffff098c */ /* 0x0003e2000a800008 */
[----:B------:R-:W-:Y:S05]  /*4540*/  BRA `(.L_x_87) ;  /* 0x0000000000147947 */ /* 0x000fea0003800000 */
.L_x_86:
[----:B------:R-:W-:Y:S02]  /*4550*/  MOV R2, 0x4570 ;  /* 0x0000457000027802 */ /* 0x000fe40000000f00 */
[----:B---3-5:R-:W-:Y:S05]  /*4560*/  CALL.REL.NOINC `($__internal_0_$__cuda_sm10x_tcgen05_guardrail_trap_col_being_dealloced_not_returned_by_alloc) ;  /* 0x0000004800907944 */ /* 0x028fea0003c00000 */
[----:B------:R-:W-:Y:S05]  /*4570*/  BRA `(.L_x_87) ;  /* 0x0000000000087947 */ /* 0x000fea0003800000 */
.L_x_85:
[----:B------:R-:W-:Y:S02]  /*4580*/  MOV R2, 0x45a0 ;  /* 0x000045a000027802 */ /* 0x000fe40000000f00 */
[----:B---3-5:R-:W-:Y:S05]  /*4590*/  CALL.REL.NOINC `($__internal_2_$__cuda_sm10x_tcgen05_guardrail_trap_unallocated_columns_being_dealloced) ;  /* 0x00000048009c7944 */ /* 0x028fea0003c00000 */
.L_x_87:
[----:B------:R-:W-:Y:S01]  /*45a0*/  NOP ;  /* 0x0000000000007918 */ /* 0x000fe20000000000 */
[----:B------:R-:W-:Y:S05]  /*45b0*/  EXIT ;  /* 0x000000000000794d */ /* 0x000fea0003800000 */
.L_x_69:
[----:B------:R-:W-:-:S09]  /*45c0*/  UISETP.NE.OR UP0, UPT, UR18, 0x3, !UP3 ;  /* 0x000000031200788c */ /* 0x000fd2000df05670 */
[----:B------:R-:W-:Y:S05]  /*45d0*/  BRA.U UP0, `(.L_x_88) ;  /* 0x0000000d00ac7547 */ /* 0x000fea000b800000 */
[----:B------:R-:W2:Y:S01]  /*45e0*/  LDCU.64 UR4, c[0x0][0x888] ;  /* 0x00011100ff0477ac */ /* 0x000ea20008000a00 */
[----:B------:R-:W3:Y:S01]  /*45f0*/  LDC.64 R12, c[0x0][0x348] ;  /* 0x0000d200ff0c7b82 */ /* 0x000ee20000000a00 */
[----:B------:R-:W-:Y:S02]  /*4600*/  HFMA2 R9, -RZ, RZ, 0, 0 ;  /* 0x00000000ff097431 */ /* 0x000fe400000001ff */
[----:B------:R-:W-:Y:S01]  /*4610*/  IMAD.MOV.U32 R11, RZ, RZ, 0x1 ;  /* 0x00000001ff0b7424 */ /* 0x000fe200078e00ff */
[----:B------:R-:W4:Y:S01]  /*4620*/  LDCU UR31, c[0x0][0x370] ;  /* 0x00006e00ff1f77ac */ /* 0x000f220008000800 */
[----:B------:R-:W-:Y:S01]  /*4630*/  IMAD.MOV.U32 R10, RZ, RZ, RZ ;  /* 0x000000ffff0a7224 */ /* 0x000fe200078e00ff */
[----:B------:R-:W-:Y:S01]  /*4640*/  MOV R3, 0x1000 ;  /* 0x0000100000037802 */ /* 0x000fe20000000f00 */
[----:B------:R-:W4:Y:S01]  /*4650*/  LDCU.128 UR32, c[0x0][0xb10] ;  /* 0x00016200ff2077ac */ /* 0x000f220008000c00 */
[----:B------:R-:W1:Y:S01]  /*4660*/  LDCU UR30, c[0x0][0x374] ;  /* 0x00006e80ff1e77ac */ /* 0x000e620008000800 */
[----:B------:R-:W1:Y:S01]  /*4670*/  LDCU.64 UR28, c[0x0][0x890] ;  /* 0x00011200ff1c77ac */ /* 0x000e620008000a00 */
[----:B------:R-:W1:Y:S01]  /*4680*/  LDCU UR15, c[0x0][0xb0c] ;  /* 0x00016180ff0f77ac */ /* 0x000e620008000800 */
[----:B--2---:R-:W-:Y:S01]  /*4690*/  UISETP.NE.U32.AND UP0, UPT, UR4, URZ, UPT ;  /* 0x000000ff0400728c */ /* 0x004fe2000bf05070 */
[----:B------:R-:W2:Y:S01]  /*46a0*/  LDCU UR41, c[0x0][0xb20] ;  /* 0x00016400ff2977ac */ /* 0x000ea20008000800 */
[----:B------:R-:W2:Y:S01]  /*46b0*/  LDCU UR4, c[0x0][0xb30] ;  /* 0x00016600ff0477ac */ /* 0x000ea20008000800 */
[----:B------:R-:W-:Y:S01]  /*46c0*/  UMOV UR21, 0x400 ;  /* 0x0000040000157882 */ /* 0x000fe20000000000 */
[----:B----4-:R-:W-:-:S02]  /*46d0*/  UIMAD.WIDE.U32 UR6, UR31, UR32, URZ ;  /* 0x000000201f0672a5 */ /* 0x010fc4000f8e00ff */
[----:B-1----:R-:W-:Y:S02]  /*46e0*/  UIMAD.WIDE.U32 UR8, UR30, UR35, URZ ;  /* 0x000000231e0872a5 */ /* 0x002fe4000f8e00ff */
[----:B------:R-:W-:Y:S02]  /*46f0*/  ULEA UR21, UR45, UR21, 0x18 ;  /* 0x000000152d157291 */ /* 0x000fe4000f8ec0ff */
[----:B------:R-:W-:Y:S02]  /*4700*/  UISETP.NE.U32.AND UP6, UPT, UR28, URZ, UPT ;  /* 0x000000ff1c00728c */ /* 0x000fe4000bfc5070 */
[----:B------:R-:W-:Y:S02]  /*4710*/  UIADD3 UR38, UPT, UPT, UR21, 0x118, URZ ;  /* 0x0000011815267890 */ /* 0x000fe4000fffe0ff */
[----:B------:R-:W-:Y:S02]  /*4720*/  UISETP.NE.AND.EX UP5, UPT, UR5, URZ, UPT, UP0 ;  /* 0x000000ff0500728c */ /* 0x000fe4000bfa5300 */
[----:B------:R-:W-:Y:S01]  /*4730*/  UISETP.NE.AND UP0, UPT, UR42, 0x1, UPT ;  /* 0x000000012a00788c */ /* 0x000fe2000bf05270 */
[----:B------:R-:W-:Y:S01]  /*4740*/  UMOV UR6, UR7 ;  /* 0x0000000700067c82 */ /* 0x000fe20008000000 */
[----:B------:R-:W-:Y:S01]  /*4750*/  UMOV UR39, UR9 ;  /* 0x0000000900277c82 */ /* 0x000fe20008000000 */
[----:B------:R-:W-:-:S02]  /*4760*/  USEL UR37, URZ, 0x1, UP4 ;  /* 0x00000001ff257887 */ /* 0x000fc4000a000000 */
[----:B------:R-:W-:Y:S02]  /*4770*/  UISETP.NE.AND UP0, UPT, UR15, 0x1, UPT ;  /* 0x000000010f00788c */ /* 0x000fe4000bf05270 */
[----:B------:R-:W-:Y:S02]  /*4780*/  UPLOP3.LUT UP4, UPT, UPT, UPT, UPT, 0x40, 0x4 ;  /* 0x000000000004789c */ /* 0x000fe40003f8e870 */
[----:B------:R-:W-:Y:S01]  /*4790*/  UISETP.GE.AND UP2, UPT, UR42, 0x1, UPT ;  /* 0x000000012a00788c */ /* 0x000fe2000bf46270 */
[----:B------:R-:W1:Y:S01]  /*47a0*/  LDCU.64 UR22, c[0x0][0xb28] ;  /* 0x00016500ff1677ac */ /* 0x000e620008000a00 */
[----:B------:R-:W-:Y:S02]  /*47b0*/  UISETP.NE.AND.EX UP6, UPT, UR29, URZ, UPT, UP6 ;  /* 0x000000ff1d00728c */ /* 0x000fe4000bfc5360 */
[----:B------:R-:W-:Y:S02]  /*47c0*/  UIADD3 UR17, UPT, UPT, UR21, 0x110, URZ ;  /* 0x0000011015117890 */ /* 0x000fe4000fffe0ff */
[----:B------:R-:W-:-:S02]  /*47d0*/  UPRMT UR38, UR45, 0x654, UR38 ;  /* 0x000006542d267896 */ /* 0x000fc40008000026 */
[----:B------:R-:W-:Y:S02]  /*47e0*/  USHF.R.U32.HI UR40, URZ, UR33, UR6 ;  /* 0x00000021ff287299 */ /* 0x000fe40008011606 */
[----:B--2---:R-:W-:Y:S02]  /*47f0*/  USHF.R.U32.HI UR39, URZ, UR41, UR39 ;  /* 0x00000029ff277299 */ /* 0x004fe40008011627 */
[----:B------:R-:W-:Y:S02]  /*4800*/  UISETP.NE.AND UP0, UPT, UR34, 0x1, UPT ;  /* 0x000000012200788c */ /* 0x000fe4000bf05270 */
[----:B---3--:R-:W-:-:S11]  /*4810*/  UISETP.NE.AND UP3, UPT, UR4, 0x1, UPT ;  /* 0x000000010400788c */ /* 0x008fd6000bf65270 */
.L_x_97:
[C---:B------:R-:W-:Y:S02]  /*4820*/  LEA R8, R10.reuse, UR21, 0x3 ;  /* 0x000000150a087c11 */ /* 0x040fe4000f8e18ff */
[----:B------:R-:W-:Y:S02]  /*4830*/  SHF.L.U32 R0, R9, 0x1f, RZ ;  /* 0x0000001f09007819 */ /* 0x000fe400000006ff */
[----:B------:R-:W-:Y:S02]  /*4840*/  LEA R4, R10, UR21, 0x4 ;  /* 0x000000150a047c11 */ /* 0x000fe4000f8e20ff */
[----:B--2---:R-:W2:Y:S02]  /*4850*/  SYNCS.PHASECHK.TRANS64.TRYWAIT P0, [R8+URZ+0x140], R0 ;  /* 0x00014000080075a7 */ /* 0x004ea400080011ff */
[----:B--2---:R-:W-:Y:S05]  /*4860*/  @!P0 BRA `(.L_x_89) ;  /* 0x00000044000c8947 */ /* 0x004fea0003800000 */
.L_x_179:
[----:B------:R-:W3:Y:S01]  /*4870*/  LDS.128 R4, [R4+0x1d0] ;  /* 0x0001d00004047984 */ /* 0x000ee20000000c00 */
[----:B------:R-:W-:Y:S01]  /*4880*/  UISETP.GE.AND UP0, UPT, UR42, 0x1, UPT ;  /* 0x000000012a00788c */ /* 0x000fe2000bf06270 */
[----:B------:R-:W-:Y:S01]  /*4890*/  @!PT LDS RZ, [RZ] ;  /* 0x00000000fffff984 */ /* 0x000fe20000000800 */
[----:B------:R-:W-:Y:S01]  /*48a0*/  @!PT LDS RZ, [RZ] ;  /* 0x00000000fffff984 */ /* 0x000fe20000000800 */
[----:B------:R-:W-:Y:S01]  /*48b0*/  @!PT LDS RZ, [RZ] ;  /* 0x00000000fffff984 */ /* 0x000fe20000000800 */
[----:B------:R-:W-:Y:S01]  /*48c0*/  @!PT LDS RZ, [RZ] ;  /* 0x00000000fffff984 */ /* 0x000fe20000000800 */
[----:B------:R4:W-:Y:S06]  /*48d0*/  MEMBAR.ALL.CTA ;  /* 0x0000000000007992 */ /* 0x0009ec0000008000 */
[----:B----4-:R-:W4:Y:S01]  /*48e0*/  FENCE.VIEW.ASYNC.S ;  /* 0x00000000000073c6 */ /* 0x010f220000000000 */
[----:B---3--:R-:W-:Y:S11]  /*48f0*/  LOP3.LUT P0, RZ, R6, 0x1, RZ, 0xc0, !PT ;  /* 0x0000000106ff7812 */ /* 0x008ff6000780c0ff */
[----:B------:R-:W-:Y:S02]  /*4900*/  @!UPT UIADD3 URZ, UPT, UPT, URZ, URZ, URZ ;  /* 0x000000fffffff290 */ /* 0x000fe4000fffe0ff */
[----:B----4-:R-:W-:Y:S01]  /*4910*/  VOTEU.ANY UP2, P0 ;  /* 0x0000000000ff7886 */ /* 0x010fe20000040100 */
[----:B------:R-:W-:Y:S11]  /*4920*/  PLOP3.LUT P0, PT, PT, PT, UP2, 0x80, 0x8 ;  /* 0x000000000008781c */ /* 0x000ff60003f0f028 */
[----:B------:R-:W-:Y:S02]  /*4930*/  @!UPT UIADD3 URZ, UPT, UPT, URZ, URZ, URZ ;  /* 0x000000fffffff290 */ /* 0x000fe4000fffe0ff */
[----:B--2---:R-:W-:Y:S02]  /*4940*/  @P0 SHF.R.U32.HI R0, RZ, 0x10, R5 ;  /* 0x00000010ff000819 */ /* 0x004fe40000011605 */
[----:B------:R-:W-:Y:S02]  /*4950*/  @P0 MOV R2, R4 ;  /* 0x0000000400020202 */ /* 0x000fe40000000f00 */
[----:B------:R-:W-:Y:S01]  /*4960*/  @P0 R2UR UR4, R0 ;  /* 0x00000000000402ca */ /* 0x000fe200000e0000 */
[----:B------:R-:W-:Y:S01]  /*4970*/  VIADD R0, R8, 0x150 ;  /* 0x0000015008007836 */ /* 0x000fe20000000000 */
[----:B------:R-:W-:Y:S02]  /*4980*/  @P0 LOP3.LUT R4, R5, 0xffff, RZ, 0xc0, !PT ;  /* 0x0000ffff05040812 */ /* 0x000fe400078ec0ff */
[----:B------:R-:W-:Y:S02]  /*4990*/  @P0 R2UR UR6, R2 ;  /* 0x00000000020602ca */ /* 0x000fe400000e0000 */
[----:B------:R-:W-:Y:S02]  /*49a0*/  PRMT R0, RZ, 0x654, R0 ;  /* 0x00000654ff007816 */ /* 0x000fe40000000000 */
[----:B------:R-:W-:Y:S02]  /*49b0*/  @P0 R2UR UR5, R4 ;  /* 0x00000000040502ca */ /* 0x000fe400000e0000 */
[----:B------:R2:W-:Y:S03]  /*49c0*/  SYNCS.ARRIVE.TRANS64.RED.A1T0 RZ, [R0+URZ], RZ ;  /* 0x000000ff00ff79a7 */ /* 0x0005e600081004ff */
[----:B------:R-:W-:Y:S04]  /*49d0*/  @UP2 UMOV UR27, UR4 ;  /* 0x00000004001b2c82 */ /* 0x000fe80008000000 */
[----:B------:R-:W-:Y:S04]  /*49e0*/  @UP2 UMOV UR14, UR6 ;  /* 0x00000006000e2c82 */ /* 0x000fe80008000000 */
[----:B------:R-:W-:Y:S01]  /*49f0*/  @UP2 UMOV UR13, UR5 ;  /* 0x00000005000d2c82 */ /* 0x000fe20008000000 */
[----:B------:R-:W-:Y:S05]  /*4a00*/  BRA.U !UP0, `(.L_x_90) ;  /* 0x0000000108c07547 */ /* 0x000fea000b800000 */
[----:B------:R-:W-:Y:S02]  /*4a10*/  UIMAD.WIDE.U32 UR8, UR13, UR35, URZ ;  /* 0x000000230d0872a5 */ /* 0x000fe4000f8e00ff */
[----:B------:R-:W-:Y:S02]  /*4a20*/  UP2UR UR12, UPR, URZ, 0x4 ;  /* 0x00000004ff0c7883 */ /* 0x000fe40008000000 */
[----:B------:R-:W-:Y:S02]  /*4a30*/  UISETP.NE.AND UP2, UPT, UR34, 0x1, UPT ;  /* 0x000000012200788c */ /* 0x000fe4000bf45270 */
[----:B------:R-:W-:Y:S02]  /*4a40*/  UIMAD.WIDE.U32 UR10, UR14, UR32, URZ ;  /* 0x000000200e0a72a5 */ /* 0x000fe4000f8e00ff */
[----:B------:R-:W-:Y:S02]  /*4a50*/  USEL UR4, UR30, UR39, !UP2 ;  /* 0x000000271e047287 */ /* 0x000fe4000d000000 */
[----:B------:R-:W-:Y:S02]  /*4a60*/  UISETP.NE.AND UP0, UPT, UR15, 0x1, UPT ;  /* 0x000000010f00788c */ /* 0x000fe4000bf05270 */
[----:B------:R-:W-:Y:S02]  /*4a70*/  UP2UR UR16, UPR, URZ, 0x2 ;  /* 0x00000002ff107883 */ /* 0x000fe40008000000 */
[----:B------:R-:W-:Y:S02]  /*4a80*/  UISETP.NE.AND UP1, UPT, UR42, 0x1, UPT ;  /* 0x000000012a00788c */ /* 0x000fe4000bf25270 */
[----:B-1----:R-:W-:Y:S02]  /*4a90*/  UIMAD.WIDE.U32 UR18, UR4, UR22, URZ ;  /* 0x00000016041272a5 */ /* 0x002fe4000f8e00ff */
[----:B------:R-:W-:Y:S01]  /*4aa0*/  USEL UR7, UR31, UR40, !UP0 ;  /* 0x000000281f077287 */ /* 0x000fe2000c000000 */
[----:B------:R-:W-:Y:S02]  /*4ab0*/  UMOV UR5, UR9 ;  /* 0x0000000900057c82 */ /* 0x000fe40008000000 */
[----:B------:R-:W-:Y:S02]  /*4ac0*/  USHF.R.U32.HI UR6, URZ, UR41, UR5 ;  /* 0x00000029ff067299 */ /* 0x000fe40008011605 */
[----:B------:R-:W-:Y:S02]  /*4ad0*/  UIMAD.WIDE.U32 UR24, UR7, UR22, URZ ;  /* 0x00000016071872a5 */ /* 0x000fe4000f8e00ff */
[----:B------:R-:W-:Y:S02]  /*4ae0*/  USEL UR6, UR13, UR6, !UP2 ;  /* 0x000000060d067287 */ /* 0x000fe4000d000000 */
[----:B------:R-:W-:Y:S01]  /*4af0*/  UISETP.NE.AND UP2, UPT, UR12, URZ, UPT ;  /* 0x000000ff0c00728c */ /* 0x000fe2000bf45270 */
[----:B------:R-:W-:Y:S01]  /*4b00*/  UMOV UR5, UR11 ;  /* 0x0000000b00057c82 */ /* 0x000fe20008000000 */
[----:B------:R-:W-:Y:S02]  /*4b10*/  UIMAD.WIDE.U32 UR10, UR6, UR22, URZ ;  /* 0x00000016060a72a5 */ /* 0x000fe4000f8e00ff */
[----:B------:R-:W-:Y:S03]  /*4b20*/  USHF.R.U32.HI UR8, URZ, UR33, UR5 ;  /* 0x00000021ff087299 */ /* 0x000fe60008011605 */
[----:B------:R-:W-:Y:S02]  /*4b30*/  UMOV UR5, UR19 ;  /* 0x0000001300057c82 */ /* 0x000fe40008000000 */
[----:B------:R-:W-:Y:S03]  /*4b40*/  @UP1 USHF.R.U32.HI UR4, URZ, UR23, UR5 ;  /* 0x00000017ff041299 */ /* 0x000fe60008011605 */
[----:B------:R-:W-:Y:S01]  /*4b50*/  UMOV UR5, UR25 ;  /* 0x0000001900057c82 */ /* 0x000fe20008000000 */
[----:B------:R-:W-:Y:S02]  /*4b60*/  UIMAD UR4, UR42, UR4, URZ ;  /* 0x000000042a0472a4 */ /* 0x000fe4000f8e02ff */
[----:B------:R-:W-:Y:S02]  /*4b70*/  @UP1 USHF.R.U32.HI UR7, URZ, UR23, UR5 ;  /* 0x00000017ff071299 */ /* 0x000fe40008011605 */
[----:B------:R-:W-:Y:S02]  /*4b80*/  USEL UR5, UR14, UR8, !UP0 ;  /* 0x000000080e057287 */ /* 0x000fe4000c000000 */
[----:B------:R-:W-:Y:S02]  /*4b90*/  UIMAD UR8, UR42, UR7, URZ ;  /* 0x000000072a0872a4 */ /* 0x000fe4000f8e02ff */
[----:B------:R-:W-:Y:S03]  /*4ba0*/  UISETP.GE.AND UP0, UPT, UR6, UR4, UPT ;  /* 0x000000040600728c */ /* 0x000fe6000bf06270 */
[----:B------:R-:W-:Y:S01]  /*4bb0*/  UMOV UR4, UR11 ;  /* 0x0000000b00047c82 */ /* 0x000fe20008000000 */
[----:B------:R-:W-:Y:S02]  /*4bc0*/  UISETP.GE.OR UP0, UPT, UR5, UR8, UP0 ;  /* 0x000000080500728c */ /* 0x000fe40008706670 */
[----:B------:R-:W-:Y:S02]  /*4bd0*/  USHF.R.U32.HI UR4, URZ, UR23, UR4 ;  /* 0x00000017ff047299 */ /* 0x000fe40008011604 */
[----:B------:R-:W-:Y:S02]  /*4be0*/  UIMAD.WIDE.U32 UR8, UR5, UR22, URZ ;  /* 0x00000016050872a5 */ /* 0x000fe4000f8e00ff */
[----:B------:R-:W-:Y:S04]  /*4bf0*/  USEL UR10, UR6, UR4, !UP1 ;  /* 0x00000004060a7287 */ /* 0x000fe8000c800000 */
[----:B------:R-:W-:Y:S01]  /*4c00*/  UIADD3 UR11, UPT, UPT, -UR10, URZ, URZ ;  /* 0x000000ff0a0b7290 */ /* 0x000fe2000fffe1ff */
[----:B------:R-:W-:Y:S02]  /*4c10*/  @!UP0 UMOV UR4, UR9 ;  /* 0x0000000900048c82 */ /* 0x000fe40008000000 */
[----:B------:R-:W-:Y:S02]  /*4c20*/  @!UP0 USHF.R.U32.HI UR4, URZ, UR23, UR4 ;  /* 0x00000017ff048299 */ /* 0x000fe40008011604 */
[----:B------:R-:W-:Y:S02]  /*4c30*/  UIMAD UR8, UR42, UR11, UR6 ;  /* 0x0000000b2a0872a4 */ /* 0x000fe4000f8e0206 */
[----:B------:R-:W-:Y:S02]  /*4c40*/  @!UP0 USEL UR4, UR5, UR4, !UP1 ;  /* 0x0000000405048287 */ /* 0x000fe4000c800000 */
[----:B------:R-:W-:Y:S02]  /*4c50*/  UISETP.NE.AND UP1, UPT, UR16, URZ, UPT ;  /* 0x000000ff1000728c */ /* 0x000fe4000bf25270 */
[----:B------:R-:W-:Y:S02]  /*4c60*/  @!UP0 UIMAD UR8, UR7, UR8, UR4 ;  /* 0x00000008070882a4 */ /* 0x000fe4000f8e0204 */
[----:B------:R-:W-:Y:S02]  /*4c70*/  @!UP0 UIADD3 UR9, UPT, UPT, UR10, -UR4, URZ ;  /* 0x800000040a098290 */ /* 0x000fe4000fffe0ff */
[----:B------:R-:W-:Y:S02]  /*4c80*/  UIADD3 UR4, UPT, UPT, -UR5, URZ, URZ ;  /* 0x000000ff05047290 */ /* 0x000fe4000fffe1ff */
[----:B------:R-:W-:Y:S02]  /*4c90*/  UIADD3 UR7, UPT, UPT, -UR6, URZ, URZ ;  /* 0x000000ff06077290 */ /* 0x000fe4000fffe1ff */
[----:B------:R-:W-:Y:S02]  /*4ca0*/  @!UP0 UIMAD UR6, UR9, UR42, UR5 ;  /* 0x0000002a090682a4 */ /* 0x000fe4000f8e0205 */
[----:B------:R-:W-:Y:S02]  /*4cb0*/  UIMAD UR14, UR15, UR4, UR14 ;  /* 0x000000040f0e72a4 */ /* 0x000fe4000f8e020e */
[----:B------:R-:W-:Y:S01]  /*4cc0*/  UIMAD UR13, UR34, UR7, UR13 ;  /* 0x00000007220d72a4 */ /* 0x000fe2000f8e020d */
[----:B------:R-:W-:Y:S02]  /*4cd0*/  @!UP0 UMOV UR5, UR8 ;  /* 0x0000000800058c82 */ /* 0x000fe40008000000 */
[----:B------:R-:W-:Y:S02]  /*4ce0*/  UIMAD UR14, UR5, UR15, UR14 ;  /* 0x0000000f050e72a4 */ /* 0x000fe4000f8e020e */
[----:B------:R-:W-:Y:S11]  /*4cf0*/  UIMAD UR13, UR6, UR34, UR13 ;  /* 0x00000022060d72a4 */ /* 0x000ff6000f8e020d */
[----:B------:R-:W-:Y:S01]  /*4d00*/  @!UPT UIADD3 URZ, UPT, UPT, URZ, URZ, URZ ;  /* 0x000000fffffff290 */ /* 0x000fe2000fffe0ff */
.L_x_90:
[----:B------:R-:W3:Y:S01]  /*4d10*/  @!UP3 LDCU.128 UR8, c[0x0][0xb10] ;  /* 0x00016200ff08b7ac */ /* 0x000ee20008000c00 */
[----:B------:R-:W-:Y:S02]  /*4d20*/  ISETP.NE.U32.AND P0, PT, RZ, UR28, PT ;  /* 0x0000001cff007c0c */ /* 0x000fe4000bf05070 */
[----:B------:R-:W-:Y:S02]  /*4d30*/  SHF.L.U32 R4, R11, 0x1f, RZ ;  /* 0x0000001f0b047819 */ /* 0x000fe400000006ff */
[----:B------:R-:W-:Y:S01]  /*4d40*/  ISETP.NE.AND.EX P0, PT, RZ, UR29, PT, P0 ;  /* 0x0000001dff007c0c */ /* 0x000fe2000bf05300 */
[----:B------:R-:W4:Y:S01]  /*4d50*/  @!UP3 LDCU UR5, c[0x0][0xb0c] ;  /* 0x00016180ff05b7ac */ /* 0x000f220008000800 */
[----:B------:R-:W-:Y:S02]  /*4d60*/  USHF.L.U32 UR19, UR20, 0x6, URZ ;  /* 0x0000000614137899 */ /* 0x000fe400080006ff */
[----:B------:R-:W-:Y:S02]  /*4d70*/  USHF.L.U32 UR18, UR26, 0x7, URZ ;  /* 0x000000071a127899 */ /* 0x000fe400080006ff */
[----:B---3--:R-:W-:Y:S07]  /*4d80*/  UIMAD.WIDE.U32 UR6, UR14, UR8, URZ ;  /* 0x000000080e0672a5 */ /* 0x008fee000f8e00ff */
[----:B------:R-:W-:Y:S01]  /*4d90*/  @!UP3 UMOV UR4, UR7 ;  /* 0x000000070004bc82 */ /* 0x000fe20008000000 */
[----:B----4-:R-:W-:Y:S02]  /*4da0*/  @!UP3 UISETP.NE.AND UP0, UPT, UR5, 0x1, UPT ;  /* 0x000000010500b88c */ /* 0x010fe4000bf05270 */
[----:B------:R-:W-:Y:S02]  /*4db0*/  @!UP3 USHF.R.U32.HI UR4, URZ, UR9, UR4 ;  /* 0x00000009ff04b299 */ /* 0x000fe40008011604 */
[----:B------:R-:W-:Y:S02]  /*4dc0*/  UIMAD.WIDE.U32 UR6, UR13, UR11, URZ ;  /* 0x0000000b0d0672a5 */ /* 0x000fe4000f8e00ff */
[----:B------:R-:W-:Y:S02]  /*4dd0*/  @!UP3 USEL UR8, UR14, UR4, !UP0 ;  /* 0x000000040e08b287 */ /* 0x000fe4000c000000 */
[----:B------:R-:W-:Y:S03]  /*4de0*/  @!UP3 UISETP.NE.AND UP0, UPT, UR10, 0x1, UPT ;  /* 0x000000010a00b88c */ /* 0x000fe6000bf05270 */
[----:B------:R-:W-:Y:S02]  /*4df0*/  @!UP3 UMOV UR6, UR7 ;  /* 0x000000070006bc82 */ /* 0x000fe40008000000 */
[----:B------:R-:W3:Y:S02]  /*4e00*/  @!UP3 LDCU UR4, c[0x0][0xb20] ;  /* 0x00016400ff04b7ac */ /* 0x000ee40008000800 */
[----:B---3--:R-:W-:Y:S04]  /*4e10*/  @!UP3 USHF.R.U32.HI UR6, URZ, UR4, UR6 ;  /* 0x00000004ff06b299 */ /* 0x008fe80008011606 */
[----:B------:R-:W-:Y:S04]  /*4e20*/  @!UP3 USEL UR6, UR13, UR6, !UP0 ;  /* 0x000000060d06b287 */ /* 0x000fe8000c000000 */
[----:B------:R-:W-:Y:S02]  /*4e30*/  @!UP3 UIADD3 UR4, UPT, UPT, -UR8, UR6, URZ ;  /* 0x000000060804b290 */ /* 0x000fe4000fffe1ff */
[----:B------:R-:W-:Y:S02]  /*4e40*/  @!UP3 UIADD3 UR6, UPT, UPT, UR8, -UR6, URZ ;  /* 0x800000060806b290 */ /* 0x000fe4000fffe0ff */
[----:B------:R-:W-:Y:S02]  /*4e50*/  @!UP3 UIMAD UR14, UR4, UR5, UR14 ;  /* 0x00000005040eb2a4 */ /* 0x000fe4000f8e020e */
[----:B------:R-:W-:Y:S01]  /*4e60*/  @!UP3 UIMAD UR13, UR6, UR10, UR13 ;  /* 0x0000000a060db2a4 */ /* 0x000fe2000f8e020d */
[----:B------:R-:W-:Y:S11]  /*4e70*/  BRA.U UP4, `(.L_x_91) ;  /* 0x0000000104107547 */ /* 0x000ff6000b800000 */
[----:B------:R-:W-:Y:S04]  /*4e80*/  MOV R2, UR37 ;  /* 0x0000002500027c02 */ /* 0x000fe80008000f00 */
[----:B------:R-:W-:Y:S04]  /*4e90*/  SHF.L.U32 R2, R2, 0x1f, RZ ;  /* 0x0000001f02027819 */ /* 0x000fe800000006ff */
[----:B------:R-:W3:Y:S02]  /*4ea0*/  SYNCS.PHASECHK.TRANS64.TRYWAIT P1, [UR21+0x138], R2 ;  /* 0x00013802ff0075a7 */ /* 0x000ee40008021115 */
[----:B---3--:R-:W-:Y:S05]  /*4eb0*/  @!P1 BRA `(.L_x_92) ;  /* 0x0000003c008c9947 */ /* 0x008fea0003800000 */
.L_x_91:
[----:B------:R-:W-:Y:S05]  /*4ec0*/  BRA.U !UP6, `(.L_x_93) ;  /* 0x000000010e387547 */ /* 0x000fea000b800000 */
[----:B------:R-:W-:Y:S01]  /*4ed0*/  UPLOP3.LUT UP1, UPT, UPT, UPT, UP5, 0x80, 0x8 ;  /* 0x000000000008789c */ /* 0x000fe20003f2f050 */
[----:B--2---:R-:W-:Y:S01]  /*4ee0*/  HFMA2 R0, -RZ, RZ, 0, 5.9604644775390625e-08 ;  /* 0x00000001ff007431 */ /* 0x004fe200000001ff */
[----:B------:R-:W2:Y:S01]  /*4ef0*/  LDCU.64 UR8, c[0x0][0x358] ;  /* 0x00006b00ff0877ac */ /* 0x000ea20008000a00 */
[----:B------:R-:W-:Y:S03]  /*4f00*/  IMAD.MOV.U32 R74, RZ, RZ, 0x1 ;  /* 0x00000001ff4a7424 */ /* 0x000fe600078e00ff */
[----:B------:R-:W-:Y:S05]  /*4f10*/  PLOP3.LUT P1, PT, PT, PT, UP1, 0x80, 0x8 ;  /* 0x000000000008781c */ /* 0x000fea0003f2f018 */
[----:B------:R-:W3:Y:S01]  /*4f20*/  @UP1 LDCU.64 UR4, c[0x0][0x888] ;  /* 0x00011100ff0417ac */ /* 0x000ee20008000a00 */
[----:B------:R-:W-:Y:S07]  /*4f30*/  @UP1 UIMAD UR6, UR36, UR28, URZ ;  /* 0x0000001c240612a4 */ /* 0x000fee000f8e02ff */
[----:B------:R-:W-:Y:S01]  /*4f40*/  @!P1 PRMT R74, R0, 0x7610, R74 ;  /* 0x00007610004a9816 */ /* 0x000fe2000000004a */
[----:B---3--:R-:W-:Y:S06]  /*4f50*/  @UP1 UIMAD.WIDE UR4, UR6, 0x4, UR4 ;  /* 0x00000004060418a5 */ /* 0x008fec000f8e0204 */
[----:B-----5:R-:W-:Y:S01]  /*4f60*/  IMAD.U32 R40, RZ, RZ, UR4 ;  /* 0x00000004ff287e24 */ /* 0x020fe2000f8e00ff */
[----:B------:R-:W-:Y:S04]  /*4f70*/  MOV R41, UR5 ;  /* 0x0000000500297c02 */ /* 0x000fe80008000f00 */
[----:B------:R-:W3:Y:S01]  /*4f80*/  @!UP1 LDCU UR4, c[0x0][0x880] ;  /* 0x00011000ff0497ac */ /* 0x000ee20008000800 */
[----:B--2---:R4:W5:Y:S02]  /*4f90*/  @P1 LDG.E R40, desc[UR8][R40.64] ;  /* 0x0000000828281981 */ /* 0x004964000c1e1900 */
[----:B---34-:R-:W-:Y:S07]  /*4fa0*/  @!P1 IMAD.U32 R40, RZ, RZ, UR4 ;  /* 0x00000004ff289e24 */ /* 0x018fee000f8e00ff */
.L_x_93:
[----:B-----5:R-:W-:Y:S01]  /*4fb0*/  @!P0 ISETP.EQ.AND P2, PT, R40, RZ, PT ;  /* 0x000000ff2800820c */ /* 0x020fe20003f42270 */
[----:B------:R-:W-:Y:S01]  /*4fc0*/  @!UPT UIADD3 URZ, UPT, UPT, URZ, URZ, URZ ;  /* 0x000000fffffff290 */ /* 0x000fe2000fffe0ff */
[----:B------:R-:W-:Y:S11]  /*4fd0*/  @!P0 BRA `(.L_x_94) ;  /* 0x0000000000148947 */ /* 0x000ff60003800000 */
[----:B------:R-:W-:Y:S02]  /*4fe0*/  LOP3.LUT P0, RZ, R74, 0xff, RZ, 0xc0, !PT ;  /* 0x000000ff4aff7812 */ /* 0x000fe4000780c0ff */
[----:B------:R-:W-:Y:S04]  /*4ff0*/  PLOP3.LUT P2, PT, PT, PT, UP1, 0x80, 0x8 ;  /* 0x000000000008781c */ /* 0x000fe80003f4f018 */
[----:B------:R-:W-:Y:S07]  /*5000*/  PLOP3.LUT P2, PT, P2, PT, PT, 0x8, 0x80 ;  /* 0x000000000080781c */ /* 0x000fee000174e170 */
[----:B------:R-:W-:Y:S11]  /*5010*/  @P0 ISETP.EQ.AND P2, PT, R40, RZ, PT ;  /* 0x000000ff2800020c */ /* 0x000ff60003f42270 */
[----:B------:R-:W-:Y:S02]  /*5020*/  @!UPT UIADD3 URZ, UPT, UPT, URZ, URZ, URZ ;  /* 0x000000fffffff290 */ /* 0x000fe4000fffe0ff */
.L_x_94:
[----:B------:R-:W3:Y:S01]  /*5030*/  SYNCS.PHASECHK.TRANS64.TRYWAIT P0, [UR21+0x120], R4 ;  /* 0x00012004ff0075a7 */ /* 0x000ee20008001115 */
[----:B------:R-:W-:Y:S04]  /*5040*/  ELECT P1, URZ, PT ;  /* 0x0000000000ff782f */ /* 0x000fe80003820000 */
[----:B------:R-:W-:Y:S01]  /*5050*/  PLOP3.LUT P1, PT, P2, P1, PT, 0xf2, 0x2f ;  /* 0x00000000002f781c */ /* 0x000fe20001723e72 */
[----:B------:R-:W-:Y:S01]  /*5060*/  @!UPT UIADD3 URZ, UPT, UPT, URZ, URZ, URZ ;  /* 0x000000fffffff290 */ /* 0x000fe2000fffe0ff */
[----:B---3--:R-:W-:Y:S11]  /*5070*/  @!P0 BRA `(.L_x_95) ;  /* 0x0000003c00348947 */ /* 0x008ff60003800000 */
.L_x_182:
[----:B--2---:R-:W-:Y:S01]  /*5080*/  @!P1 IADD3 R2, P0, PT, R12, 0x580, RZ ;  /* 0x000005800c029810 */ /* 0x004fe20007f1e0ff */
[----:B------:R-:W-:Y:S01]  /*5090*/  VOTEU.ALL UP0, P1 ;  /* 0x0000000000ff7886 */ /* 0x000fe20000800000 */
[----:B------:R-:W-:Y:S01]  /*50a0*/  UMOV UR6, 0x0 ;  /* 0x0000000000067882 */ /* 0x000fe20000000000 */
[----:B------:R-:W-:Y:S01]  /*50b0*/  UMOV UR7, 0x10000000 ;  /* 0x1000000000077882 */ /* 0x000fe20000000000 */
[----:B------:R-:W-:Y:S01]  /*50c0*/  @!P1 R2UR UR5, R2 ;  /* 0x00000000020592ca */ /* 0x000fe200000e0000 */
[----:B------:R-:W-:Y:S01]  /*50d0*/  @!P1 IMAD.X R0, RZ, RZ, R13, P0 ;  /* 0x000000ffff009224 */ /* 0x000fe200000e060d */
[----:B------:R-:W-:Y:S01]  /*50e0*/  @!UP0 UIADD3 UR16, UPT, UPT, UR21, 0x200, URZ ;  /* 0x0000020015108890 */ /* 0x000fe2000fffe0ff */
[----:B------:R-:W-:Y:S01]  /*50f0*/  VIADD R10, R10, 0x1 ;  /* 0x000000010a0a7836 */ /* 0x000fe20000000000 */
[----:B------:R-:W-:Y:S01]  /*5100*/  VOTEU.ALL UP0, P1 ;  /* 0x0000000000ff7886 */ /* 0x000fe20000800000 */
[----:B------:R-:W-:Y:S01]  /*5110*/  UMOV UR20, UR36 ;  /* 0x0000002400147c82 */ /* 0x000fe20008000000 */
[----:B------:R-:W-:Y:S01]  /*5120*/  @!P1 R2UR UR4, R0 ;  /* 0x00000000000492ca */ /* 0x000fe200000e0000 */
[----:B------:R-:W-:Y:S06]  /*5130*/  @!P1 IMAD.MOV.U32 R0, RZ, RZ, 0x1000 ;  /* 0x00001000ff009424 */ /* 0x000fec00078e00ff */
[----:B------:R-:W-:Y:S06]  /*5140*/  IMAD.U32 R6, RZ, RZ, UR5 ;  /* 0x00000005ff067e24 */ /* 0x000fec000f8e00ff */
[----:B------:R-:W-:Y:S01]  /*5150*/  IMAD.U32 R7, RZ, RZ, UR4 ;  /* 0x00000004ff077e24 */ /* 0x000fe2000f8e00ff */
[----:B------:R-:W-:Y:S04]  /*5160*/  @!P1 R2UR UR4, R6 ;  /* 0x00000000060492ca */ /* 0x000fe800000e0000 */
[----:B------:R-:W-:Y:S11]  /*5170*/  @!P1 R2UR UR5, R7 ;  /* 0x00000000070592ca */ /* 0x000ff600000e0000 */
[----:B------:R-:W-:Y:S02]  /*5180*/  @!UPT UIADD3 URZ, UPT, UPT, URZ, URZ, URZ ;  /* 0x000000fffffff290 */ /* 0x000fe4000fffe0ff */
[----:B------:R2:W-:Y:S01]  /*5190*/  @!UP0 UTMALDG.3D [UR16], [UR4], desc[UR6] ;  /* 0x00000610040085b4 */ /* 0x0005e20008011000 */
[----:B------:R3:W-:Y:S01]  /*51a0*/  @!P1 SYNCS.ARRIVE.TRANS64.RED.A0TR RZ, [UR21+0x110], R0 ;  /* 0x00011000ffff99a7 */ /* 0x0007e20008300415 */
[----:B--2---:R-:W-:Y:S09]  /*51b0*/  UPRMT UR4, UR45, 0x654, UR17 ;  /* 0x000006542d047896 */ /* 0x004ff20008000011 */
[----:B------:R-:W-:Y:S01]  /*51c0*/  SYNCS.ARRIVE.TRANS64.RED.A1T0 RZ, [UR4], RZ ;  /* 0x000000ffffff79a7 */ /* 0x000fe20008100404 */
[----:B------:R-:W2:Y:S02]  /*51d0*/  SYNCS.PHASECHK.TRANS64.TRYWAIT P0, [UR21+0x128], R4 ;  /* 0x00012804ff0075a7 */ /* 0x000ea40008001115 */
[----:B--23--:R-:W-:Y:S05]  /*51e0*/  @!P0 BRA `(.L_x_96) ;  /* 0x0000003800f08947 */ /* 0x00cfea0003800000 */
.L_x_184:
[----:B------:R-:W-:Y:S01]  /*51f0*/  @!P1 IADD3 R2, P0, PT, R12, 0x580, RZ ;  /* 0x000005800c029810 */ /* 0x000fe20007f1e0ff */
[----:B------:R-:W-:Y:S01]  /*5200*/  VOTEU.ALL UP0, P1 ;  /* 0x0000000000ff7886 */ /* 0x000fe20000800000 */
[----:B------:R-:W-:Y:S01]  /*5210*/  UMOV UR6, 0x0 ;  /* 0x0000000000067882 */ /* 0x000fe20000000000 */
[----:B------:R-:W-:Y:S01]  /*5220*/  UMOV UR7, 0x10000000 ;  /* 0x1000000000077882 */ /* 0x000fe20000000000 */
[----:B------:R-:W-:Y:S01]  /*5230*/  @!P1 R2UR UR5, R2 ;  /* 0x00000000020592ca */ /* 0x000fe200000e0000 */
[----:B--2---:R-:W-:Y:S01]  /*5240*/  @!P1 IMAD.X R0, RZ, RZ, R13, P0 ;  /* 0x000000ffff009224 */ /* 0x004fe200000e060d */
[----:B------:R-:W-:Y:S01]  /*5250*/  @!UP0 UIADD3 UR10, UPT, UPT, UR18, 0x40, URZ ;  /* 0x00000040120a8890 */ /* 0x000fe2000fffe0ff */
[----:B------:R-:W-:Y:S01]  /*5260*/  R2UR UR16, R76 ;  /* 0x000000004c1072ca */ /* 0x000fe200000e0000 */
[----:B------:R-:W-:Y:S01]  /*5270*/  @!UP0 UIADD3 UR8, UPT, UPT, UR21, 0x1200, URZ ;  /* 0x0000120015088890 */ /* 0x000fe2000fffe0ff */
[----:B------:R-:W-:Y:S01]  /*5280*/  ISETP.NE.AND P0, PT, R10, 0x2, PT ;  /* 0x000000020a00780c */ /* 0x000fe20003f05270 */
[----:B------:R-:W-:Y:S01]  /*5290*/  @!UP0 UIADD3 UR9, UPT, UPT, UR21, 0x118, URZ ;  /* 0x0000011815098890 */ /* 0x000fe2000fffe0ff */
[----:B------:R-:W-:Y:S01]  /*52a0*/  @!P1 R2UR UR4, R0 ;  /* 0x00000000000492ca */ /* 0x000fe200000e0000 */
[----:B------:R-:W-:Y:S01]  /*52b0*/  VOTEU.ALL UP0, P1 ;  /* 0x0000000000ff7886 */ /* 0x000fe20000800000 */
[----:B------:R-:W-:Y:S01]  /*52c0*/  UMOV UR11, UR19 ;  /* 0x00000013000b7c82 */ /* 0x000fe20008000000 */
[----:B------:R-:W-:Y:S01]  /*52d0*/  UMOV UR12, UR36 ;  /* 0x00000024000c7c82 */ /* 0x000fe20008000000 */
[----:B------:R-:W-:Y:S01]  /*52e0*/  SEL R0, RZ, 0x1, P0 ;  /* 0x00000001ff007807 */ /* 0x000fe20000000000 */
[----:B------:R-:W-:Y:S01]  /*52f0*/  UIADD3 UR26, UPT, UPT, UR13, UR63, URZ ;  /* 0x0000003f0d1a7290 */ /* 0x000fe2000fffe0ff */
[----:B------:R-:W-:Y:S01]  /*5300*/  IMAD.U32 R4, RZ, RZ, UR5 ;  /* 0x00000005ff047e24 */ /* 0x000fe2000f8e00ff */
[----:B------:R-:W-:Y:S01]  /*5310*/  LOP3.LUT R11, R11, 0x1, RZ, 0x3c, !PT ;  /* 0x000000010b0b7812 */ /* 0x000fe200078e3cff */
[----:B------:R-:W-:Y:S01]  /*5320*/  UMOV UR36, UR27 ;  /* 0x0000001b00247c82 */ /* 0x000fe20008000000 */
[----:B------:R-:W-:Y:S01]  /*5330*/  LOP3.LUT R9, R9, R0, RZ, 0x3c, !PT ;  /* 0x0000000009097212 */ /* 0x000fe200078e3cff */
[----:B------:R-:W-:Y:S01]  /*5340*/  UIADD3 UR20, UPT, UPT, UR14, UR16, URZ ;  /* 0x000000100e147290 */ /* 0x000fe2000fffe0ff */
[----:B------:R-:W-:Y:S01]  /*5350*/  SEL R10, R10, RZ, P0 ;  /* 0x000000ff0a0a7207 */ /* 0x000fe20000000000 */
[----:B------:R-:W-:Y:S01]  /*5360*/  UPLOP3.LUT UP4, UPT, UPT, UPT, UPT, 0x80, 0x8 ;  /* 0x000000000008789c */ /* 0x000fe20003f8f070 */
[----:B------:R-:W-:Y:S01]  /*5370*/  IMAD.U32 R5, RZ, RZ, UR4 ;  /* 0x00000004ff057e24 */ /* 0x000fe2000f8e00ff */
[----:B------:R-:W-:Y:S04]  /*5380*/  @!P1 R2UR UR4, R4 ;  /* 0x00000000040492ca */ /* 0x000fe800000e0000 */
[----:B------:R-:W-:Y:S11]  /*5390*/  @!P1 R2UR UR5, R5 ;  /* 0x00000000050592ca */ /* 0x000ff600000e0000 */
[----:B------:R-:W-:Y:S02]  /*53a0*/  @!UPT UIADD3 URZ, UPT, UPT, URZ, URZ, URZ ;  /* 0x000000fffffff290 */ /* 0x000fe4000fffe0ff */
[----:B------:R2:W-:Y:S01]  /*53b0*/  @!UP0 UTMALDG.3D [UR8], [UR4], desc[UR6] ;  /* 0x00000608040085b4 */ /* 0x0005e20008011000 */
[----:B------:R2:W-:Y:S01]  /*53c0*/  @!P1 SYNCS.ARRIVE.TRANS64.RED.A0TR RZ, [UR21+0x118], R3 ;  /* 0x00011803ffff99a7 */ /* 0x0005e20008300415 */
[----:B------:R-:W-:Y:S01]  /*53d0*/  SYNCS.ARRIVE.TRANS64.RED.A1T0 RZ, [UR38], RZ ;  /* 0x000000ffffff79a7 */ /* 0x000fe20008100426 */
[----:B------:R-:W-:Y:S05]  /*53e0*/  BRA.U UP2, `(.L_x_97) ;  /* 0xfffffff5020c7547 */ /* 0x000fea000b83ffff */
[----:B------:R-:W-:-:S04]  /*53f0*/  SHF.L.U32 R2, R11, 0x1f, RZ ;  /* 0x0000001f0b027819 */ /* 0x000fc800000006ff */
[----:B------:R-:W3:Y:S02]  /*5400*/  SYNCS.PHASECHK.TRANS64.TRYWAIT P0, [UR21+0x120], R2 ;  /* 0x00012002ff0075a7 */ /* 0x000ee40008001115 */
[----:B---3--:R-:W-:Y:S05]  /*5410*/  @!P0 BRA `(.L_x_98) ;  /* 0x00000038007c8947 */ /* 0x008fea0003800000 */
.L_x_186:
[----:B---3--:R-:W-:-:S07]  /*5420*/  MOV R0, UR21 ;  /* 0x0000001500007c02 */ /* 0x008fce0008000f00 */
.L_x_99:
[----:B---3--:R-:W-:-:S04]  /*5430*/  SHF.L.U32 R2, R11, 0x1f, RZ ;  /* 0x0000001f0b027819 */ /* 0x008fc800000006ff */
[----:B------:R3:W4:Y:S03]  /*5440*/  SYNCS.PHASECHK.TRANS64.TRYWAIT P0, [R0+URZ+0x128], R2 ;  /* 0x00012802000075a7 */ /* 0x00072600080011ff */
[----:B----4-:R-:W-:Y:S05]  /*5450*/  @!P0 NANOSLEEP.SYNCS 0x989680 ;  /* 0x009896800000895d */ /* 0x010fea0003900000 */
[----:B------:R-:W4:Y:S02]  /*5460*/  @!P0 SYNCS.PHASECHK.TRANS64 P0, [R0+URZ+0x128], R2 ;  /* 0x00012802000085a7 */ /* 0x000f2400080010ff */
[----:B-12-4-:R-:W-:Y:S05]  /*5470*/  @P0 EXIT ;  /* 0x000000000000094d */ /* 0x016fea0003800000 */
[----:B------:R-:W-:Y:S05]  /*5480*/  BRA `(.L_x_99) ;  /* 0xfffffffc00e87947 */ /* 0x000fea000383ffff */
.L_x_88:
[----:B------:R-:W-:-:S06]  /*5490*/  UISETP.GE.AND UP0, UPT, UR18, 0x4, UPT ;  /* 0x000000041200788c */ /* 0x000fcc000bf06270 */
[----:B------:R-:W-:-:S13]  /*54a0*/  PLOP3.LUT P0, PT, PT, PT, UP0, 0x80, 0x8 ;  /* 0x000000000008781c */ /* 0x000fda0003f0f008 */
[----:B-1----:R-:W-:Y:S05]  /*54b0*/  @!P0 EXIT ;  /* 0x000000000000894d */ /* 0x002fea0003800000 */
[----:B------:R-:W-:Y:S01]  /*54c0*/  BAR.SYNC.DEFER_BLOCKING 0x6, 0xa0 ;  /* 0x0182800000007b1d */ /* 0x000fe20000010000 */
[C---:B------:R-:W-:Y:S01]  /*54d0*/  IMAD.SHL.U32 R7, R84.reuse, 0x40, RZ ;  /* 0x0000004054077824 */ /* 0x040fe200078e00ff */
[C---:B------:R-:W-:Y:S01]  /*54e0*/  LOP3.LUT R86, R84.reuse, 0x60, RZ, 0xc0, !PT ;  /* 0x0000006054567812 */ /* 0x040fe200078ec0ff */
[C---:B------:R-:W-:Y:S01]  /*54f0*/  IMAD.SHL.U32 R4, R84.reuse, 0x20, RZ ;  /* 0x0000002054047824 */ /* 0x040fe200078e00ff */
[----:B------:R-:W-:Y:S01]  /*5500*/  CS2R R82, SRZ ;  /* 0x0000000000527805 */ /* 0x000fe2000001ff00 */
[C---:B------:R-:W-:Y:S01]  /*5510*/  IMAD.SHL.U32 R5, R84.reuse, 0x8, RZ ;  /* 0x0000000854057824 */ /* 0x040fe200078e00ff */
[----:B------:R-:W-:Y:S02]  /*5520*/  UMOV UR44, 0x400 ;  /* 0x00000400002c7882 */ /* 0x000fe40000000000 */
[----:B------:R-:W1:Y:S01]  /*5530*/  LDC.64 R72, c[0x0][0x8b0] ;  /* 0x00022c00ff487b82 */ /* 0x000e620000000a00 */
[----:B------:R-:W-:Y:S01]  /*5540*/  ULEA UR44, UR45, UR44, 0x18 ;  /* 0x0000002c2d2c7291 */ /* 0x000fe2000f8ec0ff */
[----:B------:R-:W-:Y:S01]  /*5550*/  LOP3.LUT R6, R7, 0x180, RZ, 0xc0, !PT ;  /* 0x0000018007067812 */ /* 0x000fe200078ec0ff */
[----:B------:R-:W-:Y:S01]  /*5560*/  IMAD.U32 R37, R84, 0x10000, RZ ;  /* 0x0001000054257824 */ /* 0x000fe200078e00ff */
[----:B------:R-:W-:Y:S01]  /*5570*/  LOP3.LUT R4, R4, 0xc00, RZ, 0xc0, !PT ;  /* 0x00000c0004047812 */ /* 0x000fe200078ec0ff */
[----:B------:R-:W-:Y:S01]  /*5580*/  UIADD3 UR4, UPT, UPT, UR44, 0x2200, URZ ;  /* 0x000022002c047890 */ /* 0x000fe2000fffe0ff */
[----:B------:R-:W-:Y:S01]  /*5590*/  LOP3.LUT R5, R6, 0x30, R5, 0xf8, !PT ;  /* 0x0000003006057812 */ /* 0x000fe200078ef805 */
[----:B------:R-:W-:Y:S01]  /*55a0*/  IMAD.SHL.U32 R6, R84, 0x2, RZ ;  /* 0x0000000254067824 */ /* 0x000fe200078e00ff */
[----:B------:R-:W2:Y:S01]  /*55b0*/  LDC.64 R70, c[0x0][0x8a8] ;  /* 0x00022a00ff467b82 */ /* 0x000ea20000000a00 */
[----:B------:R-:W-:Y:S01]  /*55c0*/  LOP3.LUT R4, R4, 0x40, R7, 0xf8, !PT ;  /* 0x0000004004047812 */ /* 0x000fe200078ef807 */
[----:B------:R-:W-:Y:S01]  /*55d0*/  IMAD.MOV.U32 R36, RZ, RZ, RZ ;  /* 0x000000ffff247224 */ /* 0x000fe200078e00ff */
[----:B------:R-:W-:Y:S01]  /*55e0*/  LOP3.LUT R37, R37, 0x600000, RZ, 0xc0, !PT ;  /* 0x0060000025257812 */ /* 0x000fe200078ec0ff */
[----:B------:R-:W-:Y:S01]  /*55f0*/  IMAD.MOV.U32 R78, RZ, RZ, RZ ;  /* 0x000000ffff4e7224 */ /* 0x000fe200078e00ff */
[----:B------:R-:W-:-:S02]  /*5600*/  LOP3.LUT R84, R84, 0x2, RZ, 0xc0, !PT ;  /* 0x0000000254547812 */ /* 0x000fc400078ec0ff */
[----:B------:R-:W-:Y:S02]  /*5610*/  CS2R R80, SRZ ;  /* 0x0000000000507805 */ /* 0x000fe4000001ff00 */
[----:B------:R-:W-:Y:S01]  /*5620*/  LOP3.LUT R5, R5, 0x20, R6, 0x78, !PT ;  /* 0x0000002005057812 */ /* 0x000fe200078e7806 */
[----:B------:R-:W-:Y:S01]  /*5630*/  IMAD.U32 R85, RZ, RZ, UR4 ;  /* 0x00000004ff557e24 */ /* 0x000fe2000f8e00ff */
[----:B------:R-:W3:Y:S01]  /*5640*/  LDS R0, [UR44+0x1f0] ;  /* 0x0001f02cff007984 */ /* 0x000ee20008000800 */
[----:B------:R-:W-:Y:S01]  /*5650*/  LOP3.LUT R4, R4, 0x200, R7, 0xf8, !PT ;  /* 0x0000020004047812 */ /* 0x000fe200078ef807 */
[----:B------:R-:W-:Y:S01]  /*5660*/  IMAD.MOV R79, RZ, RZ, -R84 ;  /* 0x000000ffff4f7224 */ /* 0x000fe200078e0a54 */
[----:B------:R-:W4:Y:S02]  /*5670*/  LDCU UR58, c[0x0][0x370] ;  /* 0x00006e00ff3a77ac */ /* 0x000f240008000800 */
[----:B------:R-:W-:Y:S01]  /*5680*/  LOP3.LUT R69, R4, R5, RZ, 0xfc, !PT ;  /* 0x0000000504457212 */ /* 0x000fe200078efcff */
[----:B------:R-:W1:Y:S01]  /*5690*/  LDCU UR43, c[0x0][0xb0c] ;  /* 0x00016180ff2b77ac */ /* 0x000e620008000800 */
[----:B------:R-:W1:Y:S01]  /*56a0*/  LDCU UR39, c[0x0][0xb30] ;  /* 0x00016600ff2777ac */ /* 0x000e620008000800 */
[----:B------:R-:W1:Y:S01]  /*56b0*/  LDCU.64 UR56, c[0x0][0x888] ;  /* 0x00011100ff3877ac */ /* 0x000e620008000a00 */
[----:B------:R-:W1:Y:S01]  /*56c0*/  LDCU.64 UR40, c[0x0][0xb28] ;  /* 0x00016500ff2877ac */ /* 0x000e620008000a00 */
[----:B------:R-:W1:Y:S01]  /*56d0*/  LDCU.64 UR60, c[0x0][0x890] ;  /* 0x00011200ff3c77ac */ /* 0x000e620008000a00 */
[----:B------:R-:W1:Y:S01]  /*56e0*/  LDCU.128 UR52, c[0x0][0xb10] ;  /* 0x00016200ff3477ac */ /* 0x000e620008000c00 */
[----:B------:R-:W1:Y:S01]  /*56f0*/  LDCU UR47, c[0x0][0x374] ;  /* 0x00006e80ff2f77ac */ /* 0x000e620008000800 */
[----:B------:R-:W-:Y:S01]  /*5700*/  UIADD3 UR62, UPT, UPT, UR44, 0x200, URZ ;  /* 0x000002002c3e7890 */ /* 0x000fe2000fffe0ff */
[----:B-1234-:R-:W-:-:S11]  /*5710*/  IMAD.IADD R37, R0, 0x1, R37 ;  /* 0x0000000100257824 */ /* 0x01efd600078e0225 */
.L_x_125:
[----:B------:R-:W-:Y:S02]  /*5720*/  LEA R3, R78, UR44, 0x3 ;  /* 0x0000002c4e037c11 */ /* 0x000fe4000f8e18ff */
[----:B------:R-:W-:Y:S02]  /*5730*/  SHF.L.U32 R0, R82, 0x1f, RZ ;  /* 0x0000001f52007819 */ /* 0x000fe400000006ff */
[----:B-1----:R-:W-:Y:S02]  /*5740*/  LEA R4, R78, UR44, 0x4 ;  /* 0x0000002c4e047c11 */ /* 0x002fe4000f8e20ff */
[----:B------:R-:W1:Y:S02]  /*5750*/  SYNCS.PHASECHK.TRANS64.TRYWAIT P0, [R3+URZ+0x140], R0 ;  /* 0x00014000030075a7 */ /* 0x000e6400080011ff */
[----:B-1----:R-:W-:Y:S05]  /*5760*/  @!P0 BRA `(.L_x_100) ;  /* 0x0000003400c08947 */ /* 0x002fea0003800000 */
.L_x_187:
        /* <DEDUP_REMOVED lines=8> */
[----:B--2---:R-:W-:Y:S11]  /*57f0*/  LOP3.LUT P0, RZ, R6, 0x1, RZ, 0xc0, !PT ;  /* 0x0000000106ff7812 */ /* 0x004ff6000780c0ff */
[----:B------:R-:W-:Y:S02]  /*5800*/  @!UPT UIADD3 URZ, UPT, UPT, URZ, URZ, URZ ;  /* 0x000000fffffff290 */ /* 0x000fe4000fffe0ff */
[----:B---3--:R-:W-:Y:S01]  /*5810*/  VOTEU.ANY UP1, P0 ;  /* 0x0000000000ff7886 */ /* 0x008fe20000020100 */
[----:B------:R-:W-:Y:S01]  /*5820*/  PLOP3.LUT P0, PT, PT, PT, UP1, 0x80, 0x8 ;  /* 0x000000000008781c */ /* 0x000fe20003f0f018 */
[----:B------:R-:W-:Y:S11]  /*5830*/  UP2UR UR46, UPR, URZ, 0x2 ;  /* 0x00000002ff2e7883 */ /* 0x000ff60008000000 */
[----:B------:R-:W-:Y:S01]  /*5840*/  @!UPT UIADD3 URZ, UPT, UPT, URZ, URZ, URZ ;  /* 0x000000fffffff290 */ /* 0x000fe2000fffe0ff */
[----:B-1----:R-:W-:Y:S02]  /*5850*/  @P0 SHF.R.U32.HI R0, RZ, 0x10, R5 ;  /* 0x00000010ff000819 */ /* 0x002fe40000011605 */
        /* <DEDUP_REMOVED lines=12> */
[----:B------:R-:W2:Y:S01]  /*5920*/  LDCU UR12, c[0x0][0xb20] ;  /* 0x00016400ff0c77ac */ /* 0x000ea20008000800 */
[----:B------:R-:W-:Y:S02]  /*5930*/  UIMAD.WIDE.U32 UR4, UR47, UR55, URZ ;  /* 0x000000372f0472a5 */ /* 0x000fe4000f8e00ff */
[----:B------:R-:W-:Y:S02]  /*5940*/  UIMAD.WIDE.U32 UR6, UR58, UR52, URZ ;  /* 0x000000343a0672a5 */ /* 0x000fe4000f8e00ff */
[----:B------:R-:W-:Y:S02]  /*5950*/  UISETP.NE.AND UP0, UPT, UR54, 0x1, UPT ;  /* 0x000000013600788c */ /* 0x000fe4000bf05270 */
[----:B------:R-:W-:Y:S02]  /*5960*/  UIMAD.WIDE.U32 UR8, UR37, UR55, URZ ;  /* 0x00000037250872a5 */ /* 0x000fe4000f8e00ff */
[----:B------:R-:W-:Y:S02]  /*5970*/  UIMAD.WIDE.U32 UR10, UR38, UR52, URZ ;  /* 0x00000034260a72a5 */ /* 0x000fe4000f8e00ff */
[----:B------:R-:W-:Y:S02]  /*5980*/  UISETP.NE.AND UP1, UPT, UR43, 0x1, UPT ;  /* 0x000000012b00788c */ /* 0x000fe4000bf25270 */
[----:B------:R-:W-:Y:S01]  /*5990*/  UISETP.NE.AND UP2, UPT, UR42, 0x1, UPT ;  /* 0x000000012a00788c */ /* 0x000fe2000bf45270 */
[----:B------:R-:W-:Y:S02]  /*59a0*/  UMOV UR4, UR5 ;  /* 0x0000000500047c82 */ /* 0x000fe40008000000 */
[----:B--2---:R-:W-:Y:S03]  /*59b0*/  USHF.R.U32.HI UR5, URZ, UR12, UR4 ;  /* 0x0000000cff057299 */ /* 0x004fe60008011604 */
[----:B------:R-:W-:Y:S02]  /*59c0*/  UMOV UR4, UR7 ;  /* 0x0000000700047c82 */ /* 0x000fe40008000000 */
[----:B------:R-:W-:Y:S02]  /*59d0*/  USHF.R.U32.HI UR7, URZ, UR53, UR4 ;  /* 0x00000035ff077299 */ /* 0x000fe40008011604 */
[----:B------:R-:W-:Y:S02]  /*59e0*/  USEL UR4, UR47, UR5, !UP0 ;  /* 0x000000052f047287 */ /* 0x000fe4000c000000 */
[----:B------:R-:W-:Y:S01]  /*59f0*/  USEL UR7, UR58, UR7, !UP1 ;  /* 0x000000073a077287 */ /* 0x000fe2000c800000 */
[----:B------:R-:W-:Y:S01]  /*5a00*/  UMOV UR5, UR9 ;  /* 0x0000000900057c82 */ /* 0x000fe20008000000 */
[----:B------:R-:W-:Y:S02]  /*5a10*/  UIMAD.WIDE.U32 UR8, UR4, UR40, URZ ;  /* 0x00000028040872a5 */ /* 0x000fe4000f8e00ff */
[----:B------:R-:W-:Y:S03]  /*5a20*/  USHF.R.U32.HI UR6, URZ, UR12, UR5 ;  /* 0x0000000cff067299 */ /* 0x000fe60008011605 */
[----:B------:R-:W-:Y:S01]  /*5a30*/  UMOV UR5, UR11 ;  /* 0x0000000b00057c82 */ /* 0x000fe20008000000 */
[----:B------:R-:W-:Y:S02]  /*5a40*/  UIMAD.WIDE.U32 UR10, UR7, UR40, URZ ;  /* 0x00000028070a72a5 */ /* 0x000fe4000f8e00ff */
[----:B------:R-:W-:Y:S02]  /*5a50*/  USHF.R.U32.HI UR12, URZ, UR53, UR5 ;  /* 0x00000035ff0c7299 */ /* 0x000fe40008011605 */
[----:B------:R-:W-:Y:S01]  /*5a60*/  USEL UR6, UR37, UR6, !UP0 ;  /* 0x0000000625067287 */ /* 0x000fe2000c000000 */
[----:B------:R-:W-:Y:S02]  /*5a70*/  UMOV UR5, UR9 ;  /* 0x0000000900057c82 */ /* 0x000fe40008000000 */
[----:B------:R-:W-:Y:S01]  /*5a80*/  UMOV UR10, UR11 ;  /* 0x0000000b000a7c82 */ /* 0x000fe20008000000 */
[----:B------:R-:W-:Y:S02]  /*5a90*/  @UP2 USHF.R.U32.HI UR4, URZ, UR41, UR5 ;  /* 0x00000029ff042299 */ /* 0x000fe40008011605 */
[----:B------:R-:W-:Y:S02]  /*5aa0*/  @UP2 USHF.R.U32.HI UR7, URZ, UR41, UR10 ;  /* 0x00000029ff072299 */ /* 0x000fe4000801160a */
[----:B------:R-:W-:Y:S02]  /*5ab0*/  UIMAD UR4, UR42, UR4, URZ ;  /* 0x000000042a0472a4 */ /* 0x000fe4000f8e02ff */
[----:B------:R-:W-:Y:S02]  /*5ac0*/  UIMAD.WIDE.U32 UR10, UR6, UR40, URZ ;  /* 0x00000028060a72a5 */ /* 0x000fe4000f8e00ff */
[----:B------:R-:W-:Y:S02]  /*5ad0*/  USEL UR5, UR38, UR12, !UP1 ;  /* 0x0000000c26057287 */ /* 0x000fe4000c800000 */
[----:B------:R-:W-:Y:S02]  /*5ae0*/  UIMAD UR8, UR42, UR7, URZ ;  /* 0x000000072a0872a4 */ /* 0x000fe4000f8e02ff */
[----:B------:R-:W-:Y:S03]  /*5af0*/  UISETP.GE.AND UP0, UPT, UR6, UR4, UPT ;  /* 0x000000040600728c */ /* 0x000fe6000bf06270 */
[----:B------:R-:W-:Y:S01]  /*5b00*/  UMOV UR4, UR11 ;  /* 0x0000000b00047c82 */ /* 0x000fe20008000000 */
[----:B------:R-:W-:Y:S02]  /*5b10*/  UISETP.GE.OR UP0, UPT, UR5, UR8, UP0 ;  /* 0x000000080500728c */ /* 0x000fe40008706670 */
[----:B------:R-:W-:Y:S02]  /*5b20*/  USHF.R.U32.HI UR4, URZ, UR41, UR4 ;  /* 0x00000029ff047299 */ /* 0x000fe40008011604 */
[----:B------:R-:W-:Y:S02]  /*5b30*/  UIMAD.WIDE.U32 UR8, UR5, UR40, URZ ;  /* 0x00000028050872a5 */ /* 0x000fe4000f8e00ff */
[----:B------:R-:W-:Y:S02]  /*5b40*/  USEL UR11, UR6, UR4, !UP2 ;  /* 0x00000004060b7287 */ /* 0x000fe4000d000000 */
[----:B------:R-:W-:Y:S02]  /*5b50*/  UIADD3 UR8, UPT, UPT, -UR5, URZ, URZ ;  /* 0x000000ff05087290 */ /* 0x000fe4000fffe1ff */
[----:B------:R-:W-:Y:S01]  /*5b60*/  UIADD3 UR10, UPT, UPT, -UR11, URZ, URZ ;  /* 0x000000ff0b0a7290 */ /* 0x000fe2000fffe1ff */
[----:B------:R-:W-:Y:S01]  /*5b70*/  @!UP0 UMOV UR4, UR9 ;  /* 0x0000000900048c82 */ /* 0x000fe20008000000 */
[----:B------:R-:W-:Y:S02]  /*5b80*/  UIADD3 UR9, UPT, UPT, -UR6, URZ, URZ ;  /* 0x000000ff06097290 */ /* 0x000fe4000fffe1ff */
[----:B------:R-:W-:Y:S02]  /*5b90*/  @!UP0 USHF.R.U32.HI UR4, URZ, UR41, UR4 ;  /* 0x00000029ff048299 */ /* 0x000fe40008011604 */
[----:B------:R-:W-:Y:S02]  /*5ba0*/  UIMAD UR10, UR42, UR10, UR6 ;  /* 0x0000000a2a0a72a4 */ /* 0x000fe4000f8e0206 */
[----:B------:R-:W-:Y:S04]  /*5bb0*/  @!UP0 USEL UR4, UR5, UR4, !UP2 ;  /* 0x0000000405048287 */ /* 0x000fe8000d000000 */
[----:B------:R-:W-:Y:S02]  /*5bc0*/  @!UP0 UIMAD UR10, UR7, UR10, UR4 ;  /* 0x0000000a070a82a4 */ /* 0x000fe4000f8e0204 */
[----:B------:R-:W-:Y:S02]  /*5bd0*/  @!UP0 UIADD3 UR11, UPT, UPT, UR11, -UR4, URZ ;  /* 0x800000040b0b8290 */ /* 0x000fe4000fffe0ff */
[----:B------:R-:W-:Y:S02]  /*5be0*/  UIMAD UR7, UR43, UR8, UR38 ;  /* 0x000000082b0772a4 */ /* 0x000fe4000f8e0226 */
[----:B------:R-:W-:Y:S02]  /*5bf0*/  @!UP0 UIMAD UR6, UR11, UR42, UR5 ;  /* 0x0000002a0b0682a4 */ /* 0x000fe4000f8e0205 */
[----:B------:R-:W-:Y:S01]  /*5c00*/  UIMAD UR4, UR54, UR9, UR37 ;  /* 0x00000009360472a4 */ /* 0x000fe2000f8e0225 */
[----:B------:R-:W-:Y:S02]  /*5c10*/  @!UP0 UMOV UR5, UR10 ;  /* 0x0000000a00058c82 */ /* 0x000fe40008000000 */
[----:B------:R-:W-:Y:S02]  /*5c20*/  UIMAD UR38, UR5, UR43, UR7 ;  /* 0x0000002b052672a4 */ /* 0x000fe4000f8e0207 */
[----:B------:R-:W-:Y:S11]  /*5c30*/  UIMAD UR37, UR6, UR54, UR4 ;  /* 0x00000036062572a4 */ /* 0x000ff6000f8e0204 */
[----:B------:R-:W-:Y:S01]  /*5c40*/  @!UPT UIADD3 URZ, UPT, UPT, URZ, URZ, URZ ;  /* 0x000000fffffff290 */ /* 0x000fe2000fffe0ff */
.L_x_101:
[----:B------:R-:W-:Y:S01]  /*5c50*/  UISETP.NE.AND UP0, UPT, UR39, 0x1, UPT ;  /* 0x000000012700788c */ /* 0x000fe2000bf05270 */
[----:B------:R-:W-:Y:S01]  /*5c60*/  IADD3 R78, PT, PT, R78, 0x1, RZ ;  /* 0x000000014e4e7810 */ /* 0x000fe20007ffe0ff */
[----:B------:R-:W-:Y:S02]  /*5c70*/  USHF.L.U32 UR50, UR20, 0x6, URZ ;  /* 0x0000000614327899 */ /* 0x000fe400080006ff */
[----:B------:R-:W-:Y:S07]  /*5c80*/  USHF.L.U32 UR49, UR26, 0x7, URZ ;  /* 0x000000071a317899 */ /* 0x000fee00080006ff */
[----:B------:R-:W2:Y:S01]  /*5c90*/  @!UP0 LDCU.128 UR12, c[0x0][0xb10] ;  /* 0x00016200ff0c87ac */ /* 0x000ea20008000c00 */
[----:B------:R-:W3:Y:S01]  /*5ca0*/  @!UP0 LDCU UR5, c[0x0][0xb0c] ;  /* 0x00016180ff0587ac */ /* 0x000ee20008000800 */
[----:B------:R-:W4:Y:S01]  /*5cb0*/  @!UP0 LDCU UR10, c[0x0][0xb20] ;  /* 0x00016400ff0a87ac */ /* 0x000f220008000800 */
[----:B--2---:R-:W-:Y:S02]  /*5cc0*/  UIMAD.WIDE.U32 UR8, UR38, UR12, URZ ;  /* 0x0000000c260872a5 */ /* 0x004fe4000f8e00ff */
[----:B------:R-:W-:Y:S02]  /*5cd0*/  UIMAD.WIDE.U32 UR6, UR37, UR15, URZ ;  /* 0x0000000f250672a5 */ /* 0x000fe4000f8e00ff */
[----:B------:R-:W-:Y:S03]  /*5ce0*/  @!UP0 UISETP.NE.AND UP1, UPT, UR14, 0x1, UPT ;  /* 0x000000010e00888c */ /* 0x000fe6000bf25270 */
[----:B------:R-:W-:Y:S01]  /*5cf0*/  @!UP0 UMOV UR4, UR9 ;  /* 0x0000000900048c82 */ /* 0x000fe20008000000 */
[----:B---3--:R-:W-:Y:S02]  /*5d00*/  @!UP0 UISETP.NE.AND UP2, UPT, UR5, 0x1, UPT ;  /* 0x000000010500888c */ /* 0x008fe4000bf45270 */
[----:B------:R-:W-:Y:S01]  /*5d10*/  @!UP0 USHF.R.U32.HI UR4, URZ, UR13, UR4 ;  /* 0x0000000dff048299 */ /* 0x000fe20008011604 */
[----:B------:R-:W-:Y:S02]  /*5d20*/  @!UP0 UMOV UR6, UR7 ;  /* 0x0000000700068c82 */ /* 0x000fe40008000000 */
[----:B----4-:R-:W-:Y:S02]  /*5d30*/  @!UP0 USHF.R.U32.HI UR6, URZ, UR10, UR6 ;  /* 0x0000000aff068299 */ /* 0x010fe40008011606 */
[----:B------:R-:W-:Y:S02]  /*5d40*/  @!UP0 USEL UR7, UR38, UR4, !UP2 ;  /* 0x0000000426078287 */ /* 0x000fe4000d000000 */
[----:B------:R-:W-:Y:S04]  /*5d50*/  @!UP0 USEL UR6, UR37, UR6, !UP1 ;  /* 0x0000000625068287 */ /* 0x000fe8000c800000 */
[----:B------:R-:W-:Y:S02]  /*5d60*/  @!UP0 UIADD3 UR4, UPT, UPT, -UR7, UR6, URZ ;  /* 0x0000000607048290 */ /* 0x000fe4000fffe1ff */
[----:B------:R-:W-:Y:S02]  /*5d70*/  @!UP0 UIADD3 UR6, UPT, UPT, UR7, -UR6, URZ ;  /* 0x8000000607068290 */ /* 0x000fe4000fffe0ff */
[----:B------:R-:W-:Y:S02]  /*5d80*/  @!UP0 UIMAD UR38, UR4, UR5, UR38 ;  /* 0x00000005042682a4 */ /* 0x000fe4000f8e0226 */
[----:B------:R-:W-:Y:S02]  /*5d90*/  @!UP0 UIMAD UR37, UR6, UR14, UR37 ;  /* 0x0000000e062582a4 */ /* 0x000fe4000f8e0225 */
[----:B------:R-:W-:Y:S09]  /*5da0*/  ULOP3.LUT UP0, URZ, UR62, 0x1b0, URZ, 0xc0, !UPT ;  /* 0x000001b03eff7892 */ /* 0x000ff2000f80c0ff */
[----:B------:R-:W-:Y:S05]  /*5db0*/  BRA.U !UP0, `(.L_x_102) ;  /* 0x0000000108407547 */ /* 0x000fea000b800000 */
[----:B------:R-:W2:Y:S01]  /*5dc0*/  LDCU.64 UR8, c[0x4][0x80] ;  /* 0x01001000ff0877ac */ /* 0x000ea20008000a00 */
[----:B------:R-:W-:Y:S01]  /*5dd0*/  MOV R3, 0x0 ;  /* 0x0000000000037802 */ /* 0x000fe20000000f00 */
[----:B------:R-:W-:Y:S02]  /*5de0*/  HFMA2 R12, -RZ, RZ, 0, 5.9604644775390625e-08 ;  /* 0x00000001ff0c7431 */ /* 0x000fe400000001ff */
[----:B------:R-:W-:Y:S02]  /*5df0*/  IMAD.MOV.U32 R8, RZ, RZ, 0x70 ;  /* 0x00000070ff087424 */ /* 0x000fe400078e00ff */
[----:B------:R-:W-:Y:S01]  /*5e00*/  IMAD.MOV.U32 R13, RZ, RZ, RZ ;  /* 0x000000ffff0d7224 */ /* 0x000fe200078e00ff */
[----:B------:R-:W3:Y:S01]  /*5e10*/  LDCU.64 UR6, c[0x4][0x88] ;  /* 0x01001100ff0677ac */ /* 0x000ee20008000a00 */
[----:B------:R-:W4:Y:S01]  /*5e20*/  LDC.64 R2, c[0x4][R3] ;  /* 0x0100000003027b82 */ /* 0x000f220000000a00 */
[----:B------:R-:W1:Y:S01]  /*5e30*/  LDCU.64 UR4, c[0x4][0x8] ;  /* 0x01000100ff0477ac */ /* 0x000e620008000a00 */
[----:B--2---:R-:W-:Y:S01]  /*5e40*/  MOV R5, UR9 ;  /* 0x0000000900057c02 */ /* 0x004fe20008000f00 */
[----:B------:R-:W-:Y:S01]  /*5e50*/  IMAD.U32 R4, RZ, RZ, UR8 ;  /* 0x00000008ff047e24 */ /* 0x000fe2000f8e00ff */
[----:B---3--:R-:W-:Y:S01]  /*5e60*/  MOV R7, UR7 ;  /* 0x0000000700077c02 */ /* 0x008fe20008000f00 */
[----:B------:R-:W-:Y:S01]  /*5e70*/  IMAD.U32 R6, RZ, RZ, UR6 ;  /* 0x00000006ff067e24 */ /* 0x000fe2000f8e00ff */
[----:B-1----:R-:W-:Y:S01]  /*5e80*/  MOV R11, UR5 ;  /* 0x00000005000b7c02 */ /* 0x002fe20008000f00 */
[----:B------:R-:W-:Y:S02]  /*5e90*/  IMAD.U32 R10, RZ, RZ, UR4 ;  /* 0x00000004ff0a7e24 */ /* 0x000fe4000f8e00ff */
[----:B------:R-:W-:Y:S07]  /*5ea0*/  LEPC R20, `(.L_x_102) ;  /* 0x000000001014794e */ /* 0x000fee0000000000 */
[----:B----45:R-:W-:Y:S05]  /*5eb0*/  CALL.ABS.NOINC R2 ;  /* 0x0000000002007343 */ /* 0x030fea0003c00000 */
.L_x_102:
[----:B------:R-:W-:Y:S01]  /*5ec0*/  LOP3.LUT P0, RZ, R85, 0x1b0, RZ, 0xc0, !PT ;  /* 0x000001b055ff7812 */ /* 0x000fe2000780c0ff */
[----:B------:R-:W-:Y:S11]  /*5ed0*/  BSSY.RECONVERGENT B6, `(.L_x_103) ;  /* 0x0000013000067945 */ /* 0x000ff60003800200 */
[----:B------:R-:W-:Y:S01]  /*5ee0*/  @!UPT UIADD3 URZ, UPT, UPT, URZ, URZ, URZ ;  /* 0x000000fffffff290 */ /* 0x000fe2000fffe0ff */
[----:B------:R-:W-:Y:S05]  /*5ef0*/  @!P0 BRA `(.L_x_104) ;  /* 0x0000000000408947 */ /* 0x000fea0003800000 */
        /* <DEDUP_REMOVED lines=16> */
.L_x_104:
[----:B------:R-:W-:Y:S05]  /*6000*/  BSYNC.RECONVERGENT B6 ;  /* 0x0000000000067941 */ /* 0x000fea0003800200 */
.L_x_103:
[----:B------:R-:W-:Y:S01]  /*6010*/  R2UR UR4, R77 ;  /* 0x000000004d0472ca */ /* 0x000fe200000e0000 */
[----:B------:R-:W-:Y:S01]  /*6020*/  UISETP.NE.U32.AND UP0, UPT, UR60, URZ, UPT ;  /* 0x000000ff3c00728c */ /* 0x000fe2000bf05070 */
[----:B------:R-:W-:Y:S02]  /*6030*/  ISETP.NE.U32.AND P4, PT, R72, RZ, PT ;  /* 0x000000ff4800720c */ /* 0x000fe40003f85070 */
[----:B------:R-:W-:Y:S01]  /*6040*/  ISETP.NE.U32.AND P2, PT, RZ, UR56, PT ;  /* 0x00000038ff007c0c */ /* 0x000fe2000bf45070 */
[----:B------:R-:W-:Y:S01]  /*6050*/  UISETP.NE.AND.EX UP1, UPT, UR61, URZ, UPT, UP0 ;  /* 0x000000ff3d00728c */ /* 0x000fe2000bf25300 */
[----:B------:R-:W-:Y:S01]  /*6060*/  ISETP.NE.AND.EX P4, PT, R73, RZ, PT, P4 ;  /* 0x000000ff4900720c */ /* 0x000fe20003f85340 */
[----:B------:R-:W-:Y:S01]  /*6070*/  UPLOP3.LUT UP0, UPT, UPT, UPT, UPT, 0x40, 0x4 ;  /* 0x000000000004789c */ /* 0x000fe20003f0e870 */
[----:B------:R-:W-:Y:S05]  /*6080*/  ISETP.NE.AND.EX P2, PT, RZ, UR57, PT, P2 ;  /* 0x00000039ff007c0c */ /* 0x000fea000bf45320 */
[----:B------:R-:W-:Y:S06]  /*6090*/  UISETP.NE.AND UP2, UPT, UR4, URZ, UPT ;  /* 0x000000ff0400728c */ /* 0x000fec000bf45270 */
[----:B------:R-:W-:Y:S05]  /*60a0*/  PLOP3.LUT P1, PT, PT, PT, UP2, 0x80, 0x8 ;  /* 0x000000000008781c */ /* 0x000fea0003f2f028 */
[----:B------:R-:W-:Y:S06]  /*60b0*/  @UP2 UPLOP3.LUT UP0, UPT, UPT, UPT, UP1, 0x80, 0x8 ;  /* 0x000000000008289c */ /* 0x000fec0003f0f010 */
[----:B------:R-:W-:Y:S01]  /*60c0*/  PLOP3.LUT P0, PT, PT, PT, UP0, 0x80, 0x8 ;  /* 0x000000000008781c */ /* 0x000fe20003f0f008 */
[----:B------:R-:W-:Y:S01]  /*60d0*/  @!UPT UIADD3 URZ, UPT, UPT, URZ, URZ, URZ ;  /* 0x000000fffffff290 */ /* 0x000fe2000fffe0ff */
[----:B------:R-:W-:Y:S11]  /*60e0*/  BRA.U !UP1, `(.L_x_105) ;  /* 0x00000001093c7547 */ /* 0x000ff6000b800000 */
[----:B------:R-:W-:Y:S01]  /*60f0*/  UISETP.NE.U32.AND UP0, UPT, UR56, URZ, UPT ;  /* 0x000000ff3800728c */ /* 0x000fe2000bf05070 */
[----:B-1----:R-:W-:Y:S01]  /*6100*/  HFMA2 R0, -RZ, RZ, 0, 5.9604644775390625e-08 ;  /* 0x00000001ff007431 */ /* 0x002fe200000001ff */
[----:B------:R-:W1:Y:S01]  /*6110*/  LDCU.64 UR8, c[0x0][0x358] ;  /* 0x00006b00ff0877ac */ /* 0x000e620008000a00 */
[----:B------:R-:W-:Y:S01]  /*6120*/  IMAD.MOV.U32 R74, RZ, RZ, 0x1 ;  /* 0x00000001ff4a7424 */ /* 0x000fe200078e00ff */
[----:B------:R-:W-:Y:S06]  /*6130*/  UISETP.NE.AND.EX UP0, UPT, UR57, URZ, UPT, UP0 ;  /* 0x000000ff3900728c */ /* 0x000fec000bf05300 */
[----:B------:R-:W-:Y:S05]  /*6140*/  PLOP3.LUT P3, PT, PT, PT, UP0, 0x80, 0x8 ;  /* 0x000000000008781c */ /* 0x000fea0003f6f008 */
[----:B------:R-:W2:Y:S01]  /*6150*/  @UP0 LDCU.64 UR4, c[0x0][0x888] ;  /* 0x00011100ff0407ac */ /* 0x000ea20008000a00 */
[----:B------:R-:W-:Y:S07]  /*6160*/  @UP0 UIMAD UR6, UR36, UR60, URZ ;  /* 0x0000003c240602a4 */ /* 0x000fee000f8e02ff */
[----:B------:R-:W-:Y:S01]  /*6170*/  @!P3 PRMT R74, R0, 0x7610, R74 ;  /* 0x00007610004ab816 */ /* 0x000fe2000000004a */
[----:B--2---:R-:W-:Y:S06]  /*6180*/  @UP0 UIMAD.WIDE UR4, UR6, 0x4, UR4 ;  /* 0x00000004060408a5 */ /* 0x004fec000f8e0204 */
[----:B-----5:R-:W-:Y:S01]  /*6190*/  IMAD.U32 R40, RZ, RZ, UR4 ;  /* 0x00000004ff287e24 */ /* 0x020fe2000f8e00ff */
[----:B------:R-:W-:Y:S04]  /*61a0*/  MOV R41, UR5 ;  /* 0x0000000500297c02 */ /* 0x000fe80008000f00 */
[----:B------:R-:W2:Y:S01]  /*61b0*/  @!UP0 LDCU UR4, c[0x0][0x880] ;  /* 0x00011000ff0487ac */ /* 0x000ea20008000800 */
[----:B-1----:R3:W5:Y:S02]  /*61c0*/  @P3 LDG.E R40, desc[UR8][R40.64] ;  /* 0x0000000828283981 */ /* 0x002764000c1e1900 */
[----:B--23--:R-:W-:Y:S02]  /*61d0*/  @!P3 IMAD.U32 R40, RZ, RZ, UR4 ;  /* 0x00000004ff28be24 */ /* 0x00cfe4000f8e00ff */
.L_x_105:
[----:B------:R-:W-:Y:S05]  /*61e0*/  @!P4 BRA `(.L_x_106) ;  /* 0x000000000024c947 */ /* 0x000fea0003800000 */
[----:B------:R-:W-:Y:S01]  /*61f0*/  ISETP.NE.U32.AND P3, PT, R70, RZ, PT ;  /* 0x000000ff4600720c */ /* 0x000fe20003f65070 */
[----:B------:R-:W2:Y:S03]  /*6200*/  LDCU.64 UR4, c[0x0][0x358] ;  /* 0x00006b00ff0477ac */ /* 0x000ea60008000a00 */
[----:B------:R-:W-:Y:S11]  /*6210*/  ISETP.NE.AND.EX P3, PT, R71, RZ, PT, P3 ;  /* 0x000000ff4700720c */ /* 0x000ff60003f65330 */
[----:B------:R-:W-:Y:S02]  /*6220*/  @!UPT UIADD3 URZ, UPT, UPT, URZ, URZ, URZ ;  /* 0x000000fffffff290 */ /* 0x000fe4000fffe0ff */
[----:B------:R-:W3:Y:S01]  /*6230*/  @P3 LDC.64 R2, c[0x0][0x8a8] ;  /* 0x00022a00ff023b82 */ /* 0x000ee20000000a00 */
[----:B-1----:R-:W-:Y:S04]  /*6240*/  @P3 IMAD R0, R72, UR36, RZ ;  /* 0x0000002448003c24 */ /* 0x002fe8000f8e02ff */
[----:B---3--:R-:W-:Y:S05]  /*6250*/  @P3 IMAD.WIDE R2, R0, 0x4, R2 ;  /* 0x0000000400023825 */ /* 0x008fea00078e0202 */
[----:B--2--5:R2:W5:Y:S02]  /*6260*/  @P3 LDG.E R38, desc[UR4][R2.64] ;  /* 0x0000000402263981 */ /* 0x024564000c1e1900 */
[----:B--2---:R-:W3:Y:S02]  /*6270*/  @!P3 LDC R38, c[0x0][0x8a0] ;  /* 0x00022800ff26bb82 */ /* 0x004ee40000000800 */
.L_x_106:
[----:B-----5:R-:W-:Y:S01]  /*6280*/  ISETP.NE.AND P4, PT, R40, RZ, PT ;  /* 0x000000ff2800720c */ /* 0x020fe20003f85270 */
[----:B------:R-:W-:Y:S01]  /*6290*/  BSSY B1, `(.L_x_107) ;  /* 0x0000042000017945 */ /* 0x000fe20003800000 */
[----:B------:R-:W-:Y:S01]  /*62a0*/  SEL R6, RZ, 0xffffffff, P2 ;  /* 0xffffffffff067807 */ /* 0x000fe20001000000 */
[----:B------:R-:W-:Y:S01]  /*62b0*/  IMAD.MOV.U32 R56, RZ, RZ, 0x1 ;  /* 0x00000001ff387424 */ /* 0x000fe200078e00ff */
[----:B------:R-:W-:Y:S02]  /*62c0*/  LOP3.LUT P3, RZ, R74, 0xff, RZ, 0xc0, !PT ;  /* 0x000000ff4aff7812 */ /* 0x000fe4000786c0ff */
[----:B------:R-:W-:Y:S02]  /*62d0*/  CS2R R46, SRZ ;  /* 0x00000000002e7805 */ /* 0x000fe4000001ff00 */
[----:B-1----:R-:W-:Y:S02]  /*62e0*/  @P1 SEL R0, RZ, 0xffffffff, P4 ;  /* 0xffffffffff001807 */ /* 0x002fe40002000000 */
[----:B------:R-:W-:Y:S02]  /*62f0*/  CS2R R44, SRZ ;  /* 0x00000000002c7805 */ /* 0x000fe4000001ff00 */
[----:B------:R-:W-:Y:S02]  /*6300*/  LEA R3, R81, UR44, 0x3 ;  /* 0x0000002c51037c11 */ /* 0x000fe4000f8e18ff */
[----:B------:R-:W-:Y:S02]  /*6310*/  CS2R R50, SRZ ;  /* 0x0000000000327805 */ /* 0x000fe4000001ff00 */
[----:B------:R-:W-:Y:S02]  /*6320*/  @P0 SEL R0, R6, R0, !P3 ;  /* 0x0000000006000207 */ /* 0x000fe40005800000 */
[----:B------:R-:W-:Y:S02]  /*6330*/  CS2R R48, SRZ ;  /* 0x0000000000307805 */ /* 0x000fe4000001ff00 */
[----:B------:R-:W-:Y:S02]  /*6340*/  LEA R43, R36, UR44, 0x3 ;  /* 0x0000002c242b7c11 */ /* 0x000fe4000f8e18ff */
[----:B------:R-:W-:Y:S02]  /*6350*/  @P1 LOP3.LUT R0, R0, 0x1, RZ, 0xc0, !PT ;  /* 0x0000000100001812 */ /* 0x000fe400078ec0ff */
[----:B------:R-:W-:Y:S02]  /*6360*/  SHF.L.U32 R4, R83, 0x1f, RZ ;  /* 0x0000001f53047819 */ /* 0x000fe400000006ff */
[----:B------:R-:W-:Y:S02]  /*6370*/  ISETP.NE.U32.OR P6, PT, R0, 0x1, !P1 ;  /* 0x000000010000780c */ /* 0x000fe40004fc5470 */
[----:B------:R-:W-:Y:S02]  /*6380*/  PLOP3.LUT P2, PT, PT, PT, UP1, 0x80, 0x8 ;  /* 0x000000000008781c */ /* 0x000fe40003f4f018 */
[----:B------:R-:W-:Y:S02]  /*6390*/  LEA.HI R39, R36, R36, RZ, 0x1 ;  /* 0x0000002424277211 */ /* 0x000fe400078f08ff */
[----:B------:R-:W-:Y:S02]  /*63a0*/  SEL R5, RZ, 0xffffffff, P4 ;  /* 0xffffffffff057807 */ /* 0x000fe40002000000 */
[----:B------:R-:W-:Y:S05]  /*63b0*/  P2R R2, PR, RZ, 0x40 ;  /* 0x00000040ff027803 */ /* 0x000fea0000000000 */
[----:B------:R-:W-:Y:S02]  /*63c0*/  @P6 SHF.L.U32 R0, R80, 0x1f, RZ ;  /* 0x0000001f50006819 */ /* 0x000fe400000006ff */
[----:B------:R-:W-:Y:S02]  /*63d0*/  @P2 SEL R5, R6, R5, !P3 ;  /* 0x0000000506052207 */ /* 0x000fe40005800000 */
[----:B------:R1:W2:Y:S02]  /*63e0*/  @P6 SYNCS.PHASECHK.TRANS64.TRYWAIT P1, [R3+URZ+0x110], R0 ;  /* 0x00011000030065a7 */ /* 0x0002a400080211ff */
[----:B------:R-:W-:Y:S04]  /*63f0*/  LOP3.LUT R5, R5, 0x1, RZ, 0xc0, !PT ;  /* 0x0000000105057812 */ /* 0x000fe800078ec0ff */
[----:B------:R-:W-:Y:S04]  /*6400*/  ISETP.NE.U32.AND P5, PT, R5, 0x1, PT ;  /* 0x000000010500780c */ /* 0x000fe80003fa5070 */
[----:B------:R-:W-:Y:S01]  /*6410*/  P2R R57, PR, RZ, 0x20 ;  /* 0x00000020ff397803 */ /* 0x000fe20000000000 */
[----:B------:R4:W3:Y:S01]  /*6420*/  SYNCS.PHASECHK.TRANS64.TRYWAIT P0, [R43+URZ+0x160], R4 ;  /* 0x000160042b0075a7 */ /* 0x0008e200080011ff */
[C---:B-1----:R-:W-:Y:S01]  /*6430*/  IMAD.SHL.U32 R0, R39.reuse, 0x40, RZ ;  /* 0x0000004027007824 */ /* 0x042fe200078e00ff */
[----:B------:R-:W-:Y:S04]  /*6440*/  LOP3.LUT R39, R39, 0xffe, RZ, 0xc0, !PT ;  /* 0x00000ffe27277812 */ /* 0x000fe800078ec0ff */
[----:B------:R-:W-:Y:S01]  /*6450*/  LOP3.LUT R0, R0, 0xffffff80, RZ, 0xc0, !PT ;  /* 0xffffff8000007812 */ /* 0x000fe200078ec0ff */
[----:B------:R-:W-:Y:S04]  /*6460*/  IMAD.IADD R39, R36, 0x1, -R39 ;  /* 0x0000000124277824 */ /* 0x000fe800078e0a27 */
[----:B------:R-:W-:Y:S04]  /*6470*/  IMAD.IADD R0, R37, 0x1, R0 ;  /* 0x0000000125007824 */ /* 0x000fe800078e0200 */
[----:B------:R-:W-:Y:S01]  /*6480*/  IMAD R39, R39, 0x100000, R0 ;  /* 0x0010000027277824 */ /* 0x000fe200078e0200 */
[----:B--2---:R-:W-:Y:S01]  /*6490*/  @P6 SEL R56, RZ, 0x1, !P1 ;  /* 0x00000001ff386807 */ /* 0x004fe20004800000 */
[----:B----4-:R-:W-:Y:S06]  /*64a0*/  @!P6 BRA `(.L_x_108) ;  /* 0x000000000080e947 */ /* 0x010fec0003800000 */
[----:B------:R-:W-:Y:S01]  /*64b0*/  @P5 IMAD R6, R81, 0x1000, R69 ;  /* 0x0000100051065824 */ /* 0x000fe200078e0245 */
[----:B------:R-:W-:Y:S01]  /*64c0*/  ISETP.NE.AND P1, PT, R56, RZ, PT ;  /* 0x000000ff3800720c */ /* 0x000fe20003f25270 */
[----:B------:R-:W-:Y:S01]  /*64d0*/  BSSY B0, `(.L_x_109) ;  /* 0x000000b000007945 */ /* 0x000fe20003800000 */
[----:B------:R-:W-:Y:S01]  /*64e0*/  CS2R R50, SRZ ;  /* 0x0000000000327805 */ /* 0x000fe2000001ff00 */
[----:B------:R-:W-:Y:S01]  /*64f0*/  @P5 VIADD R5, R6, UR44 ;  /* 0x0000002c06055c36 */ /* 0x000fe20008000000 */
[----:B------:R-:W-:Y:S02]  /*6500*/  CS2R R48, SRZ ;  /* 0x0000000000307805 */ /* 0x000fe4000001ff00 */
[----:B------:R-:W-:Y:S02]  /*6510*/  CS2R R46, SRZ ;  /* 0x00000000002e7805 */ /* 0x000fe4000001ff00 */
[----:B------:R-:W-:Y:S01]  /*6520*/  CS2R R44, SRZ ;  /* 0x00000000002c7805 */ /* 0x000fe2000001ff00 */
[----:B------:R-:W-:Y:S04]  /*6530*/  @P5 IMAD R5, R84, -0x10, R5 ;  /* 0xfffffff054055824 */ /* 0x000fe800078e0205 */
[----:B------:R-:W-:Y:S05]  /*6540*/  @P1 BRA `(.L_x_110) ;  /* 0x00000000000c1947 */ /* 0x000fea0003800000 */
[----:B------:R-:W-:Y:S04]  /*6550*/  SHF.L.U32 R0, R80, 0x1f, RZ ;  /* 0x0000001f50007819 */ /* 0x000fe800000006ff */
[----:B------:R-:W1:Y:S02]  /*6560*/  SYNCS.PHASECHK.TRANS64.TRYWAIT P1, [R3+URZ+0x110], R0 ;  /* 0x00011000030075a7 */ /* 0x000e6400080211ff */
[----:B-1----:R-:W-:Y:S05]  /*6570*/  @!P1 BRA `(.L_x_111) ;  /* 0x0000002800509947 */ /* 0x002fea0003800000 */
.L_x_110:
[----:B------:R-:W-:Y:S05]  /*6580*/  BSYNC B0 ;  /* 0x0000000000007941 */ /* 0x000fea0003800000 */
.L_x_109:
[----:B------:R-:W-:Y:S01]  /*6590*/  ISETP.NE.AND P1, PT, R57, RZ, PT ;  /* 0x000000ff3900720c */ /* 0x000fe20003f25270 */
[----:B-1----:R-:W-:Y:S02]  /*65a0*/  VIADD R3, R3, 0x120 ;  /* 0x0000012003037836 */ /* 0x002fe40000000000 */
[----:B------:R-:W-:Y:S02]  /*65b0*/  IMAD.U32 R0, RZ, RZ, UR45 ;  /* 0x0000002dff007e24 */ /* 0x000fe4000f8e00ff */
[----:B------:R-:W-:Y:S03]  /*65c0*/  VIADD R81, R81, 0x1 ;  /* 0x0000000151517836 */ /* 0x000fe60000000000 */
[----:B------:R-:W-:Y:S05]  /*65d0*/  PRMT R0, R0, 0x654, R3 ;  /* 0x0000065400007816 */ /* 0x000fea0000000003 */
[----:B------:R1:W2:Y:S04]  /*65e0*/  @P1 LDS.128 R48, [R6+UR44+0x200] ;  /* 0x0002002c06301984 */ /* 0x0002a80008000c00 */
[----:B------:R1:W4:Y:S01]  /*65f0*/  @P1 LDS.128 R44, [R5+0x210] ;  /* 0x00021000052c1984 */ /* 0x0003220000000c00 */
[C---:B------:R-:W-:Y:S01]  /*6600*/  ISETP.NE.AND P1, PT, R81.reuse, 0x2, PT ;  /* 0x000000025100780c */ /* 0x040fe20003f25270 */
[----:B------:R-:W-:Y:S01]  /*6610*/  @!PT LDS RZ, [RZ] ;  /* 0x00000000fffff984 */ /* 0x000fe20000000800 */
[----:B------:R-:W-:Y:S01]  /*6620*/  @!PT LDS RZ, [RZ] ;  /* 0x00000000fffff984 */ /* 0x000fe20000000800 */
[----:B------:R-:W-:Y:S01]  /*6630*/  @!PT LDS RZ, [RZ] ;  /* 0x00000000fffff984 */ /* 0x000fe20000000800 */
[----:B------:R-:W-:Y:S01]  /*6640*/  @!PT LDS RZ, [RZ] ;  /* 0x00000000fffff984 */ /* 0x000fe20000000800 */
[----:B------:R5:W-:Y:S06]  /*6650*/  MEMBAR.ALL.CTA ;  /* 0x0000000000007992 */ /* 0x000bec0000008000 */
[----:B-----5:R-:W5:Y:S01]  /*6660*/  FENCE.VIEW.ASYNC.S ;  /* 0x00000000000073c6 */ /* 0x020f620000000000 */
[----:B------:R-:W-:Y:S01]  /*6670*/  SEL R81, R81, RZ, P1 ;  /* 0x000000ff51517207 */ /* 0x000fe20000800000 */
[----:B-----5:R5:W-:Y:S02]  /*6680*/  SYNCS.ARRIVE.TRANS64.RED.A1T0 RZ, [R0+URZ], RZ ;  /* 0x000000ff00ff79a7 */ /* 0x020be400081004ff */
[----:B-----5:R-:W-:Y:S04]  /*6690*/  SEL R0, RZ, 0x1, P1 ;  /* 0x00000001ff007807 */ /* 0x020fe80000800000 */
[----:B-12---:R-:W-:Y:S02]  /*66a0*/  LOP3.LUT R80, R80, R0, RZ, 0x3c, !PT ;  /* 0x0000000050507212 */ /* 0x006fe400078e3cff */
.L_x_108:
[----:B------:R-:W-:Y:S05]  /*66b0*/  BSYNC B1 ;  /* 0x0000000000017941 */ /* 0x000fea0003800000 */
.L_x_107:
[----:B------:R-:W-:Y:S04]  /*66c0*/  SHF.R.U32.HI R0, RZ, 0x15, R39 ;  /* 0x00000015ff007819 */ /* 0x000fe80000011627 */
[----:B------:R-:W-:Y:S01]  /*66d0*/  LOP3.LUT P1, RZ, R0, 0x3, R75, 0x48, !PT ;  /* 0x0000000300ff7812 */ /* 0x000fe2000782484b */
[----:B------:R-:W-:Y:S01]  /*66e0*/  @!UPT UIADD3 URZ, UPT, UPT, URZ, URZ, URZ ;  /* 0x000000fffffff290 */ /* 0x000fe2000fffe0ff */
[----:B---3--:R-:W-:Y:S11]  /*66f0*/  @P0 BRA `(.L_x_112) ;  /* 0x0000000000080947 */ /* 0x008ff60003800000 */
[----:B------:R-:W1:Y:S02]  /*6700*/  SYNCS.PHASECHK.TRANS64.TRYWAIT P0, [R43+URZ+0x160], R4 ;  /* 0x000160042b0075a7 */ /* 0x000e6400080011ff */
[----:B-1----:R-:W-:Y:S05]  /*6710*/  @!P0 BRA `(.L_x_113) ;  /* 0x0000002400fc8947 */ /* 0x002fea0003800000 */
.L_x_112:
        /* <DEDUP_REMOVED lines=8> */
[----:B------:R-:W5:Y:S01]  /*67a0*/  LDCU.64 UR4, c[0x4][0x10] ;  /* 0x01000200ff0477ac */ /* 0x000f620008000a00 */
[----:B--2---:R-:W-:Y:S01]  /*67b0*/  MOV R5, UR9 ;  /* 0x0000000900057c02 */ /* 0x004fe20008000f00 */
[----:B-1----:R-:W-:Y:S01]  /*67c0*/  IMAD.U32 R4, RZ, RZ, UR8 ;  /* 0x00000008ff047e24 */ /* 0x002fe2000f8e00ff */
[----:B---3--:R-:W-:Y:S01]  /*67d0*/  MOV R7, UR7 ;  /* 0x0000000700077c02 */ /* 0x008fe20008000f00 */
[----:B------:R-:W-:Y:S01]  /*67e0*/  IMAD.U32 R6, RZ, RZ, UR6 ;  /* 0x00000006ff067e24 */ /* 0x000fe2000f8e00ff */
[----:B-----5:R-:W-:Y:S01]  /*67f0*/  MOV R11, UR5 ;  /* 0x00000005000b7c02 */ /* 0x020fe20008000f00 */
[----:B------:R-:W-:Y:S02]  /*6800*/  IMAD.U32 R10, RZ, RZ, UR4 ;  /* 0x00000004ff0a7e24 */ /* 0x000fe4000f8e00ff */
[----:B------:R-:W-:Y:S07]  /*6810*/  LEPC R20, `(.L_x_114) ;  /* 0x000000001014794e */ /* 0x000fee0000000000 */
[----:B----4-:R-:W-:Y:S05]  /*6820*/  CALL.ABS.NOINC R14 ;  /* 0x000000000e007343 */ /* 0x010fea0003c00000 */
.L_x_114:
[----:B------:R-:W-:Y:S05]  /*6830*/  WARPSYNC.ALL ;  /* 0x0000000000007948 */ /* 0x000fea0003800000 */
[----:B------:R-:W-:Y:S01]  /*6840*/  R2UR UR4, R39 ;  /* 0x00000000270472ca */ /* 0x000fe200000e0000 */
[----:B------:R-:W-:Y:S01]  /*6850*/  BSSY.RECONVERGENT B0, `(.L_x_115) ;  /* 0x00000a0000007945 */ /* 0x000fe20003800200 */
[----:B------:R-:W-:Y:S02]  /*6860*/  ISETP.NE.AND P6, PT, R2, RZ, PT ;  /* 0x000000ff0200720c */ /* 0x000fe40003fc5270 */
[C---:B------:R-:W-:Y:S02]  /*6870*/  SHF.L.U32 R2, R48.reuse, 0x10, RZ ;  /* 0x0000001030027819 */ /* 0x040fe400000006ff */
[C---:B------:R-:W-:Y:S02]  /*6880*/  PRMT R3, R48.reuse, 0x8880, RZ ;  /* 0x0000888030037816 */ /* 0x040fe400000000ff */
[----:B------:R-:W-:Y:S02]  /*6890*/  SHF.L.U32 R41, R48, 0x8, RZ ;  /* 0x0000000830297819 */ /* 0x000fe400000006ff */
[----:B------:R-:W-:Y:S02]  /*68a0*/  SHF.L.U32 R42, R49, 0x10, RZ ;  /* 0x00000010312a7819 */ /* 0x000fe400000006ff */
[----:B------:R-:W-:Y:S01]  /*68b0*/  ISETP.NE.AND P0, PT, R86, RZ, PT ;  /* 0x000000ff5600720c */ /* 0x000fe20003f05270 */
[----:B-1----:R-:W-:Y:S01]  /*68c0*/  LDTM.16dp32bit_t0_t15.x32 R4, tmem[UR4] ;  /* 0x00000004000479ee */ /* 0x002fe20008a80000 */
[----:B------:R-:W1:Y:S01]  /*68d0*/  LDTM.16dp32bit_t16_t31.x32 R4, tmem[UR4+0x20] ;  /* 0x00002004000479ee */ /* 0x000e620008aa0000 */
[----:B------:R-:W-:Y:S01]  /*68e0*/  SHF.R.S32.HI R42, RZ, 0x18, R42 ;  /* 0x00000018ff2a7819 */ /* 0x000fe2000001142a */
[C---:B-1----:R-:W-:Y:S01]  /*68f0*/  IMAD R0, R38.reuse, R4, RZ ;  /* 0x0000000426007224 */ /* 0x042fe200078e02ff */
[----:B------:R-:W-:Y:S01]  /*6900*/  SHF.R.S32.HI R4, RZ, 0x18, R2 ;  /* 0x00000018ff047819 */ /* 0x000fe20000011402 */
[C---:B------:R-:W-:Y:S01]  /*6910*/  IMAD R2, R38.reuse, R5, RZ ;  /* 0x0000000526027224 */ /* 0x040fe200078e02ff */
[----:B------:R-:W-:Y:S01]  /*6920*/  SHF.R.S32.HI R5, RZ, 0x18, R41 ;  /* 0x00000018ff057819 */ /* 0x000fe20000011429 */
[----:B------:R-:W-:Y:S01]  /*6930*/  IMAD R0, R3, R40, R0 ;  /* 0x0000002803007224 */ /* 0x000fe200078e0200 */
[----:B------:R-:W-:Y:S01]  /*6940*/  PRMT R41, R49, 0x8880, RZ ;  /* 0x0000888031297816 */ /* 0x000fe200000000ff */
[----:B------:R-:W-:Y:S02]  /*6950*/  IMAD R3, R38, R6, RZ ;  /* 0x0000000626037224 */ /* 0x000fe400078e02ff */
[-C--:B------:R-:W-:Y:S01]  /*6960*/  IMAD R2, R4, R40.reuse, R2 ;  /* 0x0000002804027224 */ /* 0x080fe200078e0202 */
[----:B------:R-:W-:Y:S01]  /*6970*/  SHF.R.S32.HI R4, RZ, 0x18, R48 ;  /* 0x00000018ff047819 */ /* 0x000fe20000011430 */
[----:B------:R-:W-:Y:S02]  /*6980*/  IMAD R7, R38, R7, RZ ;  /* 0x0000000726077224 */ /* 0x000fe400078e02ff */
[-C--:B------:R-:W-:Y:S02]  /*6990*/  IMAD R3, R5, R40.reuse, R3 ;  /* 0x0000002805037224 */ /* 0x080fe400078e0203 */
[----:B------:R-:W-:Y:S02]  /*69a0*/  IMAD R7, R4, R40, R7 ;  /* 0x0000002804077224 */ /* 0x000fe400078e0207 */
[C---:B------:R-:W-:Y:S02]  /*69b0*/  IMAD R6, R38.reuse, R11, RZ ;  /* 0x0000000b26067224 */ /* 0x040fe400078e02ff */
[C---:B------:R-:W-:Y:S01]  /*69c0*/  IMAD R11, R38.reuse, R16, RZ ;  /* 0x00000010260b7224 */ /* 0x040fe200078e02ff */
[----:B------:R-:W-:Y:S01]  /*69d0*/  I2IP.S8.S32.SAT R52, R7, R3, RZ ;  /* 0x0000000307347239 */ /* 0x000fe200000014ff */
[C---:B------:R-:W-:Y:S02]  /*69e0*/  IMAD R16, R38.reuse, R21, RZ ;  /* 0x0000001526107224 */ /* 0x040fe400078e02ff */
[----:B------:R-:W-:Y:S01]  /*69f0*/  IMAD R21, R38, R26, RZ ;  /* 0x0000001a26157224 */ /* 0x000fe200078e02ff */
[----:B------:R-:W-:Y:S01]  /*6a00*/  I2IP.S8.S32.SAT R52, R2, R0, R52 ;  /* 0x0000000002347239 */ /* 0x000fe20000001434 */
[C---:B------:R-:W-:Y:S01]  /*6a10*/  IMAD R26, R38.reuse, R31, RZ ;  /* 0x0000001f261a7224 */ /* 0x040fe200078e02ff */
[----:B------:R-:W-:Y:S01]  /*6a20*/  SHF.R.S32.HI R2, RZ, 0x18, R49 ;  /* 0x00000018ff027819 */ /* 0x000fe20000011431 */
[C---:B------:R-:W-:Y:S02]  /*6a30*/  IMAD R3, R38.reuse, R8, RZ ;  /* 0x0000000826037224 */ /* 0x040fe400078e02ff */
[----:B------:R-:W-:Y:S02]  /*6a40*/  IMAD.SHL.U32 R31, R49, 0x100, RZ ;  /* 0x00000100311f7824 */ /* 0x000fe400078e00ff */
[C---:B------:R-:W-:Y:S02]  /*6a50*/  IMAD R8, R38.reuse, R13, RZ ;  /* 0x0000000d26087224 */ /* 0x040fe400078e02ff */
[C---:B------:R-:W-:Y:S01]  /*6a60*/  IMAD R13, R38.reuse, R18, RZ ;  /* 0x00000012260d7224 */ /* 0x040fe200078e02ff */
[----:B------:R-:W-:Y:S01]  /*6a70*/  SHF.R.S32.HI R0, RZ, 0x18, R31 ;  /* 0x00000018ff007819 */ /* 0x000fe2000001141f */
[----:B------:R-:W-:Y:S01]  /*6a80*/  IMAD R18, R38, R23, RZ ;  /* 0x0000001726127224 */ /* 0x000fe200078e02ff */
[----:B------:R-:W-:Y:S01]  /*6a90*/  SHF.L.U32 R31, R50, 0x10, RZ ;  /* 0x00000010321f7819 */ /* 0x000fe200000006ff */
[C---:B------:R-:W-:Y:S02]  /*6aa0*/  IMAD R4, R38.reuse, R9, RZ ;  /* 0x0000000926047224 */ /* 0x040fe400078e02ff */
[C---:B------:R-:W-:Y:S01]  /*6ab0*/  IMAD R23, R38.reuse, R28, RZ ;  /* 0x0000001c26177224 */ /* 0x040fe200078e02ff */
[----:B------:R-:W-:Y:S01]  /*6ac0*/  SHF.R.S32.HI R31, RZ, 0x18, R31 ;  /* 0x00000018ff1f7819 */ /* 0x000fe2000001141f */
[C---:B------:R-:W-:Y:S02]  /*6ad0*/  IMAD R7, R38.reuse, R12, RZ ;  /* 0x0000000c26077224 */ /* 0x040fe400078e02ff */
[----:B------:R-:W-:Y:S01]  /*6ae0*/  IMAD R28, R38, R33, RZ ;  /* 0x00000021261c7224 */ /* 0x000fe200078e02ff */
[----:B------:R-:W-:Y:S01]  /*6af0*/  PRMT R33, R50, 0x8880, RZ ;  /* 0x0000888032217816 */ /* 0x000fe200000000ff */
[----:B------:R-:W-:Y:S02]  /*6b00*/  IMAD R3, R41, R40, R3 ;  /* 0x0000002829037224 */ /* 0x000fe400078e0203 */
[C---:B------:R-:W-:Y:S02]  /*6b10*/  IMAD R12, R38.reuse, R17, RZ ;  /* 0x00000011260c7224 */ /* 0x040fe400078e02ff */
[C---:B------:R-:W-:Y:S02]  /*6b20*/  IMAD R5, R38.reuse, R10, RZ ;  /* 0x0000000a26057224 */ /* 0x040fe400078e02ff */
[----:B------:R-:W-:Y:S02]  /*6b30*/  IMAD R17, R38, R22, RZ ;  /* 0x0000001626117224 */ /* 0x000fe400078e02ff */
[----:B------:R-:W-:Y:S02]  /*6b40*/  IMAD R4, R42, R40, R4 ;  /* 0x000000282a047224 */ /* 0x000fe400078e0204 */
[C---:B------:R-:W-:Y:S02]  /*6b50*/  IMAD R22, R38.reuse, R27, RZ ;  /* 0x0000001b26167224 */ /* 0x040fe400078e02ff */
[----:B------:R-:W-:Y:S01]  /*6b60*/  IMAD R27, R38, R32, RZ ;  /* 0x00000020261b7224 */ /* 0x000fe200078e02ff */
[----:B------:R-:W-:Y:S01]  /*6b70*/  SHF.L.U32 R32, R50, 0x8, RZ ;  /* 0x0000000832207819 */ /* 0x000fe200000006ff */
[-C--:B------:R-:W-:Y:S02]  /*6b80*/  IMAD R5, R0, R40.reuse, R5 ;  /* 0x0000002800057224 */ /* 0x080fe400078e0205 */
[----:B------:R-:W-:Y:S01]  /*6b90*/  IMAD.MOV.U32 R0, RZ, RZ, R33 ;  /* 0x000000ffff007224 */ /* 0x000fe200078e0021 */
[----:B------:R-:W-:Y:S01]  /*6ba0*/  SHF.R.S32.HI R32, RZ, 0x18, R32 ;  /* 0x00000018ff207819 */ /* 0x000fe20000011420 */
[-C--:B------:R-:W-:Y:S01]  /*6bb0*/  IMAD R6, R2, R40.reuse, R6 ;  /* 0x0000002802067224 */ /* 0x080fe200078e0206 */
[----:B------:R-:W-:Y:S01]  /*6bc0*/  SHF.R.S32.HI R2, RZ, 0x18, R50 ;  /* 0x00000018ff027819 */ /* 0x000fe20000011432 */
[----:B------:R-:W-:Y:S01]  /*6bd0*/  IMAD R7, R0, R40, R7 ;  /* 0x0000002800077224 */ /* 0x000fe200078e0207 */
[----:B------:R-:W-:Y:S01]  /*6be0*/  PRMT R0, R51, 0x8880, RZ ;  /* 0x0000888033007816 */ /* 0x000fe200000000ff */
[----:B------:R-:W-:Y:S01]  /*6bf0*/  IMAD R9, R38, R14, RZ ;  /* 0x0000000e26097224 */ /* 0x000fe200078e02ff */
[----:B------:R-:W-:Y:S01]  /*6c00*/  I2IP.S8.S32.SAT R6, R6, R5, RZ ;  /* 0x0000000506067239 */ /* 0x000fe200000014ff */
[-C--:B------:R-:W-:Y:S01]  /*6c10*/  IMAD R8, R31, R40.reuse, R8 ;  /* 0x000000281f087224 */ /* 0x080fe200078e0208 */
[C---:B------:R-:W-:Y:S01]  /*6c20*/  SHF.L.U32 R31, R51.reuse, 0x8, RZ ;  /* 0x00000008331f7819 */ /* 0x040fe200000006ff */
[----:B------:R-:W-:Y:S01]  /*6c30*/  IMAD R10, R38, R15, RZ ;  /* 0x0000000f260a7224 */ /* 0x000fe200078e02ff */
[----:B------:R-:W-:Y:S01]  /*6c40*/  I2IP.S8.S32.SAT R53, R4, R3, R6 ;  /* 0x0000000304357239 */ /* 0x000fe20000001406 */
[-C--:B------:R-:W-:Y:S01]  /*6c50*/  IMAD R9, R32, R40.reuse, R9 ;  /* 0x0000002820097224 */ /* 0x080fe200078e0209 */
[----:B------:R-:W-:Y:S01]  /*6c60*/  SHF.R.S32.HI R5, RZ, 0x18, R31 ;  /* 0x00000018ff057819 */ /* 0x000fe2000001141f */
[-C--:B------:R-:W-:Y:S01]  /*6c70*/  IMAD R10, R2, R40.reuse, R10 ;  /* 0x00000028020a7224 */ /* 0x080fe200078e020a */
[----:B------:R-:W-:Y:S01]  /*6c80*/  SHF.L.U32 R2, R51, 0x10, RZ ;  /* 0x0000001033027819 */ /* 0x000fe200000006ff */
[----:B------:R-:W-:Y:S01]  /*6c90*/  IMAD R11, R0, R40, R11 ;  /* 0x00000028000b7224 */ /* 0x000fe200078e020b */
[----:B------:R-:W-:Y:S01]  /*6ca0*/  SHF.R.S32.HI R0, RZ, 0x18, R51 ;  /* 0x00000018ff007819 */ /* 0x000fe20000011433 */
[C---:B------:R-:W-:Y:S01]  /*6cb0*/  IMAD R15, R38.reuse, R20, RZ ;  /* 0x00000014260f7224 */ /* 0x040fe200078e02ff */
[----:B------:R-:W-:Y:S01]  /*6cc0*/  SHF.R.S32.HI R2, RZ, 0x18, R2 ;  /* 0x00000018ff027819 */ /* 0x000fe20000011402 */
[C---:B------:R-:W-:Y:S01]  /*6cd0*/  IMAD R14, R38.reuse, R19, RZ ;  /* 0x00000013260e7224 */ /* 0x040fe200078e02ff */
[C---:B----4-:R-:W-:Y:S01]  /*6ce0*/  SHF.L.U32 R4, R45.reuse, 0x10, RZ ;  /* 0x000000102d047819 */ /* 0x050fe200000006ff */
[----:B------:R-:W-:Y:S01]  /*6cf0*/  IMAD R19, R38, R24, RZ ;  /* 0x0000001826137224 */ /* 0x000fe200078e02ff */
[----:B------:R-:W-:Y:S01]  /*6d00*/  PRMT R3, R45, 0x8880, RZ ;  /* 0x000088802d037816 */ /* 0x000fe200000000ff */
[-C--:B------:R-:W-:Y:S01]  /*6d10*/  IMAD R12, R2, R40.reuse, R12 ;  /* 0x00000028020c7224 */ /* 0x080fe200078e020c */
[----:B------:R-:W-:Y:S01]  /*6d20*/  PRMT R2, R44, 0x8880, RZ ;  /* 0x000088802c027816 */ /* 0x000fe200000000ff */
[-C--:B------:R-:W-:Y:S01]  /*6d30*/  IMAD R13, R5, R40.reuse, R13 ;  /* 0x00000028050d7224 */ /* 0x080fe200078e020d */
[----:B------:R-:W-:Y:S01]  /*6d40*/  SHF.R.S32.HI R4, RZ, 0x18, R4 ;  /* 0x00000018ff047819 */ /* 0x000fe20000011404 */
[----:B------:R-:W-:Y:S01]  /*6d50*/  IMAD R14, R0, R40, R14 ;  /* 0x00000028000e7224 */ /* 0x000fe200078e020e */
[----:B------:R-:W-:Y:S01]  /*6d60*/  MOV R0, R2 ;  /* 0x0000000200007202 */ /* 0x000fe20000000f00 */
[----:B------:R-:W-:Y:S01]  /*6d70*/  IMAD.U32 R5, R44, 0x10000, RZ ;  /* 0x000100002c057824 */ /* 0x000fe200078e00ff */
[----:B------:R-:W-:Y:S01]  /*6d80*/  I2IP.S8.S32.SAT R9, R10, R9, RZ ;  /* 0x000000090a097239 */ /* 0x000fe200000014ff */
[----:B------:R-:W-:Y:S01]  /*6d90*/  IMAD R20, R38, R25, RZ ;  /* 0x0000001926147224 */ /* 0x000fe200078e02ff */
[----:B------:R-:W-:Y:S01]  /*6da0*/  I2IP.S8.S32.SAT R13, R14, R13, RZ ;  /* 0x0000000d0e0d7239 */ /* 0x000fe200000014ff */
[----:B------:R-:W-:Y:S01]  /*6db0*/  IMAD R15, R0, R40, R15 ;  /* 0x00000028000f7224 */ /* 0x000fe200078e020f */
[----:B------:R-:W-:Y:S01]  /*6dc0*/  SHF.R.S32.HI R2, RZ, 0x18, R5 ;  /* 0x00000018ff027819 */ /* 0x000fe20000011405 */
[----:B------:R-:W-:Y:S01]  /*6dd0*/  IMAD R24, R38, R29, RZ ;  /* 0x0000001d26187224 */ /* 0x000fe200078e02ff */
[----:B------:R-:W-:Y:S01]  /*6de0*/  SHF.L.U32 R0, R44, 0x8, RZ ;  /* 0x000000082c007819 */ /* 0x000fe200000006ff */
[----:B------:R-:W-:Y:S01]  /*6df0*/  IMAD R25, R38, R30, RZ ;  /* 0x0000001e26197224 */ /* 0x000fe200078e02ff */
[----:B------:R-:W-:Y:S01]  /*6e00*/  I2IP.S8.S32.SAT R54, R8, R7, R9 ;  /* 0x0000000708367239 */ /* 0x000fe20000001409 */
[----:B------:R-:W-:Y:S01]  /*6e10*/  IMAD R16, R2, R40, R16 ;  /* 0x0000002802107224 */ /* 0x000fe200078e0210 */
[----:B------:R-:W-:Y:S01]  /*6e20*/  SHF.R.S32.HI R0, RZ, 0x18, R0 ;  /* 0x00000018ff007819 */ /* 0x000fe20000011400 */
[----:B------:R-:W-:Y:S01]  /*6e30*/  IMAD R29, R38, R34, RZ ;  /* 0x00000022261d7224 */ /* 0x000fe200078e02ff */
[----:B------:R-:W-:Y:S01]  /*6e40*/  SHF.R.S32.HI R2, RZ, 0x18, R44 ;  /* 0x00000018ff027819 */ /* 0x000fe2000001142c */
[----:B------:R-:W-:Y:S01]  /*6e50*/  IMAD.SHL.U32 R5, R45, 0x100, RZ ;  /* 0x000001002d057824 */ /* 0x000fe200078e00ff */
[----:B------:R-:W-:Y:S01]  /*6e60*/  I2IP.S8.S32.SAT R55, R12, R11, R13 ;  /* 0x0000000b0c377239 */ /* 0x000fe2000000140d */
[-C--:B------:R-:W-:Y:S02]  /*6e70*/  IMAD R17, R0, R40.reuse, R17 ;  /* 0x0000002800117224 */ /* 0x080fe400078e0211 */
[-C--:B------:R-:W-:Y:S01]  /*6e80*/  IMAD R18, R2, R40.reuse, R18 ;  /* 0x0000002802127224 */ /* 0x080fe200078e0212 */
[----:B------:R-:W-:Y:S01]  /*6e90*/  SHF.R.S32.HI R0, RZ, 0x18, R5 ;  /* 0x00000018ff007819 */ /* 0x000fe20000011405 */
[-C--:B------:R-:W-:Y:S01]  /*6ea0*/  IMAD R19, R3, R40.reuse, R19 ;  /* 0x0000002803137224 */ /* 0x080fe200078e0213 */
[----:B------:R-:W-:Y:S01]  /*6eb0*/  SHF.R.S32.HI R2, RZ, 0x18, R45 ;  /* 0x00000018ff027819 */ /* 0x000fe2000001142d */
[-C--:B------:R-:W-:Y:S01]  /*6ec0*/  IMAD R20, R4, R40.reuse, R20 ;  /* 0x0000002804147224 */ /* 0x080fe200078e0214 */
[----:B------:R-:W-:Y:S01]  /*6ed0*/  SHF.L.U32 R4, R46, 0x10, RZ ;  /* 0x000000102e047819 */ /* 0x000fe200000006ff */
[-C--:B------:R-:W-:Y:S01]  /*6ee0*/  IMAD R21, R0, R40.reuse, R21 ;  /* 0x0000002800157224 */ /* 0x080fe200078e0215 */
[C---:B------:R-:W-:Y:S01]  /*6ef0*/  PRMT R0, R46.reuse, 0x8880, RZ ;  /* 0x000088802e007816 */ /* 0x040fe200000000ff */
[----:B------:R1:W-:Y:S01]  /*6f00*/  STS.128 [R69+UR44+0x2200], R52 ;  /* 0x0022003445007988 */ /* 0x0003e20008000c2c */
[----:B------:R-:W-:Y:S01]  /*6f10*/  SHF.L.U32 R3, R46, 0x8, RZ ;  /* 0x000000082e037819 */ /* 0x000fe200000006ff */
[-C--:B------:R-:W-:Y:S01]  /*6f20*/  IMAD R22, R2, R40.reuse, R22 ;  /* 0x0000002802167224 */ /* 0x080fe200078e0216 */
[----:B------:R-:W-:Y:S01]  /*6f30*/  SHF.R.S32.HI R2, RZ, 0x18, R4 ;  /* 0x00000018ff027819 */ /* 0x000fe20000011404 */
[-C--:B------:R-:W-:Y:S01]  /*6f40*/  IMAD R23, R0, R40.reuse, R23 ;  /* 0x0000002800177224 */ /* 0x080fe200078e0217 */
[----:B------:R-:W-:Y:S01]  /*6f50*/  SHF.R.S32.HI R3, RZ, 0x18, R3 ;  /* 0x00000018ff037819 */ /* 0x000fe20000011403 */
[----:B------:R-:W-:Y:S01]  /*6f60*/  IMAD R30, R38, R35, RZ ;  /* 0x00000023261e7224 */ /* 0x000fe200078e02ff */
[----:B------:R-:W-:Y:S01]  /*6f70*/  SHF.R.S32.HI R0, RZ, 0x18, R46 ;  /* 0x00000018ff007819 */ /* 0x000fe2000001142e */
[-C--:B------:R-:W-:Y:S01]  /*6f80*/  IMAD R24, R2, R40.reuse, R24 ;  /* 0x0000002802187224 */ /* 0x080fe200078e0218 */
[----:B------:R-:W-:Y:S01]  /*6f90*/  PRMT R2, R47, 0x8880, RZ ;  /* 0x000088802f027816 */ /* 0x000fe200000000ff */
[-C--:B------:R-:W-:Y:S01]  /*6fa0*/  IMAD R25, R3, R40.reuse, R25 ;  /* 0x0000002803197224 */ /* 0x080fe200078e0219 */
[C---:B------:R-:W-:Y:S01]  /*6fb0*/  SHF.L.U32 R3, R47.reuse, 0x10, RZ ;  /* 0x000000102f037819 */ /* 0x040fe200000006ff */
[----:B------:R-:W-:Y:S01]  /*6fc0*/  IMAD.SHL.U32 R4, R47, 0x100, RZ ;  /* 0x000001002f047824 */ /* 0x000fe200078e00ff */
[----:B------:R-:W-:Y:S01]  /*6fd0*/  SHF.R.S32.HI R5, RZ, 0x18, R47 ;  /* 0x00000018ff057819 */ /* 0x000fe2000001142f */
[-C--:B------:R-:W-:Y:S01]  /*6fe0*/  IMAD R26, R0, R40.reuse, R26 ;  /* 0x00000028001a7224 */ /* 0x080fe200078e021a */
[----:B------:R-:W-:Y:S01]  /*6ff0*/  SHF.R.S32.HI R3, RZ, 0x18, R3 ;  /* 0x00000018ff037819 */ /* 0x000fe20000011403 */
[-C--:B------:R-:W-:Y:S01]  /*7000*/  IMAD R27, R2, R40.reuse, R27 ;  /* 0x00000028021b7224 */ /* 0x080fe200078e021b */
[----:B------:R-:W-:Y:S02]  /*7010*/  SHF.R.S32.HI R4, RZ, 0x18, R4 ;  /* 0x00000018ff047819 */ /* 0x000fe40000011404 */
[----:B------:R-:W-:Y:S01]  /*7020*/  I2IP.S8.S32.SAT R17, R18, R17, RZ ;  /* 0x0000001112117239 */ /* 0x000fe200000014ff */
[-C--:B------:R-:W-:Y:S01]  /*7030*/  IMAD R28, R3, R40.reuse, R28 ;  /* 0x00000028031c7224 */ /* 0x080fe200078e021c */
[----:B------:R-:W-:Y:S01]  /*7040*/  I2IP.S8.S32.SAT R21, R22, R21, RZ ;  /* 0x0000001516157239 */ /* 0x000fe200000014ff */
[-C--:B------:R-:W-:Y:S01]  /*7050*/  IMAD R29, R4, R40.reuse, R29 ;  /* 0x00000028041d7224 */ /* 0x080fe200078e021d */
[----:B------:R-:W-:Y:S01]  /*7060*/  I2IP.S8.S32.SAT R16, R16, R15, R17 ;  /* 0x0000000f10107239 */ /* 0x000fe20000001411 */
[----:B------:R-:W-:Y:S01]  /*7070*/  IMAD R30, R5, R40, R30 ;  /* 0x00000028051e7224 */ /* 0x000fe200078e021e */
[----:B------:R-:W-:Y:S02]  /*7080*/  I2IP.S8.S32.SAT R17, R20, R19, R21 ;  /* 0x0000001314117239 */ /* 0x000fe40000001415 */
[----:B------:R-:W-:Y:S02]  /*7090*/  I2IP.S8.S32.SAT R18, R26, R25, RZ ;  /* 0x000000191a127239 */ /* 0x000fe400000014ff */
[----:B------:R-:W-:Y:S02]  /*70a0*/  I2IP.S8.S32.SAT R19, R30, R29, RZ ;  /* 0x0000001d1e137239 */ /* 0x000fe400000014ff */
[----:B------:R-:W-:Y:S02]  /*70b0*/  IADD3 R2, PT, PT, R69, UR44, RZ ;  /* 0x0000002c45027c10 */ /* 0x000fe4000fffe0ff */
[----:B------:R-:W-:Y:S02]  /*70c0*/  SHF.L.U32 R0, R79, 0x4, RZ ;  /* 0x000000044f007819 */ /* 0x000fe400000006ff */
[----:B------:R-:W-:Y:S02]  /*70d0*/  I2IP.S8.S32.SAT R18, R24, R23, R18 ;  /* 0x0000001718127239 */ /* 0x000fe40000001412 */
[----:B------:R-:W-:Y:S02]  /*70e0*/  I2IP.S8.S32.SAT R19, R28, R27, R19 ;  /* 0x0000001b1c137239 */ /* 0x000fe40000001413 */
[----:B------:R-:W-:Y:S02]  /*70f0*/  IADD3 R87, PT, PT, R2, R0, RZ ;  /* 0x0000000002577210 */ /* 0x000fe40007ffe0ff */
[----:B------:R-:W-:Y:S02]  /*7100*/  LEA R3, R81, UR44, 0x3 ;  /* 0x0000002c51037c11 */ /* 0x000fe4000f8e18ff */
[----:B------:R-:W-:Y:S01]  /*7110*/  @P6 SHF.L.U32 R4, R80, 0x1f, RZ ;  /* 0x0000001f50046819 */ /* 0x000fe200000006ff */
[----:B------:R1:W-:Y:S01]  /*7120*/  STS.128 [R87+0x2210], R16 ;  /* 0x0022101057007388 */ /* 0x0003e20000000c00 */
[----:B------:R-:W-:Y:S01]  /*7130*/  @!PT LDS RZ, [RZ] ;  /* 0x00000000fffff984 */ /* 0x000fe20000000800 */
[----:B------:R-:W-:Y:S01]  /*7140*/  @!PT LDS RZ, [RZ] ;  /* 0x00000000fffff984 */ /* 0x000fe20000000800 */
[----:B------:R-:W-:Y:S01]  /*7150*/  @!PT LDS RZ, [RZ] ;  /* 0x00000000fffff984 */ /* 0x000fe20000000800 */
[----:B------:R-:W-:Y:S01]  /*7160*/  @!PT LDS RZ, [RZ] ;  /* 0x00000000fffff984 */ /* 0x000fe20000000800 */
[----:B------:R2:W-:Y:S07]  /*7170*/  MEMBAR.ALL.CTA ;  /* 0x0000000000007992 */ /* 0x0005ee0000008000 */
[----:B--2---:R-:W2:Y:S02]  /*7180*/  FENCE.VIEW.ASYNC.S ;  /* 0x00000000000073c6 */ /* 0x004ea40000000000 */
[----:B--2---:R-:W-:Y:S06]  /*7190*/  BAR.SYNC.DEFER_BLOCKING 0x1, 0x80 ;  /* 0x0042000000007b1d */ /* 0x004fec0000010000 */
[----:B------:R-:W-:Y:S05]  /*71a0*/  @P0 BRA `(.L_x_116) ;  /* 0x0000000000280947 */ /* 0x000fea0003800000 */
[----:B------:R-:W2:Y:S01]  /*71b0*/  LDCU.64 UR6, c[0x0][0x348] ;  /* 0x00006900ff0677ac */ /* 0x000ea20008000a00 */
[----:B------:R-:W-:Y:S01]  /*71c0*/  UIADD3 UR4, UPT, UPT, UR44, 0x2200, URZ ;  /* 0x000022002c047890 */ /* 0x000fe2000fffe0ff */
[----:B------:R-:W-:Y:S05]  /*71d0*/  UMOV UR51, UR36 ;  /* 0x0000002400337c82 */ /* 0x000fea0008000000 */
[----:B------:R-:W-:Y:S04]  /*71e0*/  MOV R85, UR4 ;  /* 0x0000000400557c02 */ /* 0x000fe80008000f00 */
[----:B------:R-:W-:Y:S01]  /*71f0*/  R2UR UR48, R85 ;  /* 0x00000000553072ca */ /* 0x000fe200000e0000 */
[----:B--2---:R-:W-:Y:S04]  /*7200*/  UIADD3 UR4, UP0, UPT, UR6, 0x680, URZ ;  /* 0x0000068006047890 */ /* 0x004fe8000ff1e0ff */
[----:B------:R-:W-:Y:S09]  /*7210*/  UIADD3.X UR5, UPT, UPT, URZ, UR7, URZ, UP0, !UPT ;  /* 0x00000007ff057290 */ /* 0x000ff200087fe4ff */
[----:B------:R2:W-:Y:S01]  /*7220*/  UTMASTG.3D [UR48], [UR4] ;  /* 0x00000030040073b5 */ /* 0x0005e20008010000 */
[----:B------:R0:W-:Y:S01]  /*7230*/  UTMACMDFLUSH ;  /* 0x00000000000079b7 */ /* 0x0001e20000000000 */
[----:B--2---:R-:W-:Y:S04]  /*7240*/  DEPBAR.LE SB0, 0x1 ;  /* 0x000080400000791a */ /* 0x004fe80000000000 */
.L_x_116:
[----:B------:R-:W-:Y:S05]  /*7250*/  BSYNC.RECONVERGENT B0 ;  /* 0x0000000000007941 */ /* 0x000fea0003800200 */
.L_x_115:
[----:B------:R-:W-:Y:S06]  /*7260*/  BAR.SYNC.DEFER_BLOCKING 0x1, 0x80 ;  /* 0x0042000000007b1d */ /* 0x000fec0000010000 */
[----:B------:R-:W2:Y:S01]  /*7270*/  @P6 SYNCS.PHASECHK.TRANS64.TRYWAIT P0, [R3+URZ+0x110], R4 ;  /* 0x00011004030065a7 */ /* 0x000ea200080011ff */
[----:B------:R-:W-:Y:S01]  /*7280*/  BSSY B1, `(.L_x_117) ;  /* 0x000001f000017945 */ /* 0x000fe20003800000 */
[----:B--2---:R-:W-:Y:S03]  /*7290*/  @P6 SEL R56, RZ, 0x1, !P0 ;  /* 0x00000001ff386807 */ /* 0x004fe60004000000 */
[----:B------:R-:W-:Y:S05]  /*72a0*/  @!P6 BRA `(.L_x_118) ;  /* 0x000000000070e947 */ /* 0x000fea0003800000 */
[----:B------:R-:W-:Y:S01]  /*72b0*/  ISETP.NE.AND P1, PT, R57, RZ, PT ;  /* 0x000000ff3900720c */ /* 0x000fe20003f25270 */
[----:B------:R-:W-:Y:S01]  /*72c0*/  BSSY B0, `(.L_x_119) ;  /* 0x0000008000007945 */ /* 0x000fe20003800000 */
[----:B------:R-:W-:Y:S11]  /*72d0*/  ISETP.NE.AND P0, PT, R56, RZ, PT ;  /* 0x000000ff3800720c */ /* 0x000ff60003f05270 */
[----:B------:R-:W-:Y:S04]  /*72e0*/  @P1 IMAD R2, R81, 0x1000, R2 ;  /* 0x0000100051021824 */ /* 0x000fe800078e0202 */
[----:B------:R-:W-:Y:S01]  /*72f0*/  @P1 IMAD.IADD R4, R0, 0x1, R2 ;  /* 0x0000000100041824 */ /* 0x000fe200078e0202 */
[----:B------:R-:W-:Y:S06]  /*7300*/  @P0 BRA `(.L_x_120) ;  /* 0x00000000000c0947 */ /* 0x000fec0003800000 */
[----:B------:R-:W-:Y:S04]  /*7310*/  SHF.L.U32 R0, R80, 0x1f, RZ ;  /* 0x0000001f50007819 */ /* 0x000fe800000006ff */
[----:B------:R-:W2:Y:S02]  /*7320*/  SYNCS.PHASECHK.TRANS64.TRYWAIT P0, [R3+URZ+0x110], R0 ;  /* 0x00011000030075a7 */ /* 0x000ea400080011ff */
[----:B--2---:R-:W-:Y:S05]  /*7330*/  @!P0 BRA `(.L_x_121) ;  /* 0x0000001c00088947 */ /* 0x004fea0003800000 */
.L_x_120:
[----:B------:R-:W-:Y:S05]  /*7340*/  BSYNC B0 ;  /* 0x0000000000007941 */ /* 0x000fea0003800000 */
.L_x_119:
[----:B------:R-:W-:Y:S01]  /*7350*/  ISETP.NE.AND P0, PT, R57, RZ, PT ;  /* 0x000000ff3900720c */ /* 0x000fe20003f05270 */
[----:B--2---:R-:W-:Y:S02]  /*7360*/  VIADD R3, R3, 0x120 ;  /* 0x0000012003037836 */ /* 0x004fe40000000000 */
[----:B------:R-:W-:Y:S02]  /*7370*/  IMAD.U32 R0, RZ, RZ, UR45 ;  /* 0x0000002dff007e24 */ /* 0x000fe4000f8e00ff */
[----:B------:R-:W-:Y:S03]  /*7380*/  VIADD R81, R81, 0x1 ;  /* 0x0000000151517836 */ /* 0x000fe60000000000 */
[----:B------:R-:W-:Y:S05]  /*7390*/  PRMT R0, R0, 0x654, R3 ;  /* 0x0000065400007816 */ /* 0x000fea0000000003 */
[----:B------:R2:W3:Y:S04]  /*73a0*/  @P0 LDS.128 R48, [R2+0x200] ;  /* 0x0002000002300984 */ /* 0x0004e80000000c00 */
        /* <DEDUP_REMOVED lines=11> */
[----:B--23--:R-:W-:Y:S02]  /*7460*/  LOP3.LUT R80, R80, R0, RZ, 0x3c, !PT ;  /* 0x0000000050507212 */ /* 0x00cfe400078e3cff */
.L_x_118:
[----:B------:R-:W-:Y:S05]  /*7470*/  BSYNC B1 ;  /* 0x0000000000017941 */ /* 0x000fea0003800000 */
.L_x_117:
[----:B------:R-:W-:Y:S05]  /*7480*/  VIADD R0, R39, 0x40 ;  /* 0x0000004027007836 */ /* 0x000fea0000000000 */
[----:B------:R-:W-:Y:S04]  /*7490*/  SHF.R.U32.HI R0, RZ, 0x15, R0 ;  /* 0x00000015ff007819 */ /* 0x000fe80000011600 */
[----:B------:R-:W-:Y:S11]  /*74a0*/  LOP3.LUT P0, RZ, R0, 0x3, R75, 0x48, !PT ;  /* 0x0000000300ff7812 */ /* 0x000ff6000780484b */
[----:B------:R-:W-:Y:S02]  /*74b0*/  @!UPT UIADD3 URZ, UPT, UPT, URZ, URZ, URZ ;  /* 0x000000fffffff290 */ /* 0x000fe4000fffe0ff */
[----:B------:R-:W-:Y:S05]  /*74c0*/  @!P0 BRA `(.L_x_122) ;  /* 0x0000000000408947 */ /* 0x000fea0003800000 */
[----:B------:R-:W2:Y:S01]  /*74d0*/  LDCU.64 UR8, c[0x4][0x70] ;  /* 0x01000e00ff0877ac */ /* 0x000ea20008000a00 */
[----:B------:R-:W-:Y:S01]  /*74e0*/  MOV R3, 0x0 ;  /* 0x0000000000037802 */ /* 0x000fe20000000f00 */
[----:B------:R-:W-:Y:S02]  /*74f0*/  HFMA2 R12, -RZ, RZ, 0, 5.9604644775390625e-08 ;  /* 0x00000001ff0c7431 */ /* 0x000fe400000001ff */
[----:B------:R-:W-:Y:S02]  /*7500*/  IMAD.MOV.U32 R8, RZ, RZ, 0x192 ;  /* 0x00000192ff087424 */ /* 0x000fe400078e00ff */
[----:B------:R-:W-:Y:S01]  /*7510*/  IMAD.MOV.U32 R13, RZ, RZ, RZ ;  /* 0x000000ffff0d7224 */ /* 0x000fe200078e00ff */
[----:B------:R-:W3:Y:S01]  /*7520*/  LDCU.64 UR6, c[0x4][0x78] ;  /* 0x01000f00ff0677ac */ /* 0x000ee20008000a00 */
[----:B------:R-:W1:Y:S01]  /*7530*/  LDC.64 R2, c[0x4][R3] ;  /* 0x0100000003027b82 */ /* 0x000e620000000a00 */
[----:B------:R-:W5:Y:S01]  /*7540*/  LDCU.64 UR4, c[0x4][0x10] ;  /* 0x01000200ff0477ac */ /* 0x000f620008000a00 */
[----:B--2---:R-:W-:Y:S01]  /*7550*/  MOV R5, UR9 ;  /* 0x0000000900057c02 */ /* 0x004fe20008000f00 */
[----:B------:R-:W-:Y:S01]  /*7560*/  IMAD.U32 R4, RZ, RZ, UR8 ;  /* 0x00000008ff047e24 */ /* 0x000fe2000f8e00ff */
[----:B---3--:R-:W-:Y:S01]  /*7570*/  MOV R7, UR7 ;  /* 0x0000000700077c02 */ /* 0x008fe20008000f00 */
[----:B------:R-:W-:Y:S01]  /*7580*/  IMAD.U32 R6, RZ, RZ, UR6 ;  /* 0x00000006ff067e24 */ /* 0x000fe2000f8e00ff */
[----:B-----5:R-:W-:Y:S01]  /*7590*/  MOV R11, UR5 ;  /* 0x00000005000b7c02 */ /* 0x020fe20008000f00 */
[----:B------:R-:W-:Y:S02]  /*75a0*/  IMAD.U32 R10, RZ, RZ, UR4 ;  /* 0x00000004ff0a7e24 */ /* 0x000fe4000f8e00ff */
[----:B------:R-:W-:Y:S07]  /*75b0*/  LEPC R20, `(.L_x_122) ;  /* 0x000000001014794e */ /* 0x000fee0000000000 */
[----:B-1--4-:R-:W-:Y:S05]  /*75c0*/  CALL.ABS.NOINC R2 ;  /* 0x0000000002007343 */ /* 0x012fea0003c00000 */
.L_x_122:
[----:B------:R-:W-:Y:S01]  /*75d0*/  ISETP.NE.AND P0, PT, R86, RZ, PT ;  /* 0x000000ff5600720c */ /* 0x000fe20003f05270 */
[----:B------:R-:W-:Y:S05]  /*75e0*/  WARPSYNC.ALL ;  /* 0x0000000000007948 */ /* 0x000fea0003800000 */
[----:B------:R-:W-:Y:S01]  /*75f0*/  IMAD.SHL.U32 R66, R49, 0x100, RZ ;  /* 0x0000010031427824 */ /* 0x000fe200078e00ff */
[----:B------:R-:W-:Y:S01]  /*7600*/  R2UR UR4, R39 ;  /* 0x00000000270472ca */ /* 0x000fe200000e0000 */
[----:B------:R-:W-:Y:S01]  /*7610*/  IMAD.SHL.U32 R60, R51, 0x100, RZ ;  /* 0x00000100333c7824 */ /* 0x000fe200078e00ff */
[C---:B------:R-:W-:Y:S01]  /*7620*/  SHF.L.U32 R2, R48.reuse, 0x10, RZ ;  /* 0x0000001030027819 */ /* 0x040fe200000006ff */
[----:B-1--4-:R-:W-:Y:S01]  /*7630*/  IMAD.SHL.U32 R54, R45, 0x100, RZ ;  /* 0x000001002d367824 */ /* 0x012fe200078e00ff */
[C---:B------:R-:W-:Y:S01]  /*7640*/  PRMT R0, R48.reuse, 0x8880, RZ ;  /* 0x0000888030007816 */ /* 0x040fe200000000ff */
[----:B------:R-:W-:Y:S01]  /*7650*/  BSSY.RECONVERGENT B0, `(.L_x_123) ;  /* 0x000009f000007945 */ /* 0x000fe20003800200 */
[----:B------:R-:W-:Y:S02]  /*7660*/  SHF.L.U32 R3, R48, 0x8, RZ ;  /* 0x0000000830037819 */ /* 0x000fe400000006ff */
[----:B------:R-:W-:Y:S02]  /*7670*/  SHF.R.S32.HI R2, RZ, 0x18, R2 ;  /* 0x00000018ff027819 */ /* 0x000fe40000011402 */
[----:B------:R-:W-:Y:S02]  /*7680*/  PRMT R68, R49, 0x8880, RZ ;  /* 0x0000888031447816 */ /* 0x000fe400000000ff */
[----:B------:R-:W-:Y:S01]  /*7690*/  SHF.R.S32.HI R3, RZ, 0x18, R3 ;  /* 0x00000018ff037819 */ /* 0x000fe20000011403 */
[----:B------:R-:W-:Y:S01]  /*76a0*/  LDTM.16dp32bit_t0_t15.x32 R4, tmem[UR4+0x40] ;  /* 0x00004004000479ee */ /* 0x000fe20008a80000 */
[----:B------:R-:W1:Y:S01]  /*76b0*/  LDTM.16dp32bit_t16_t31.x32 R4, tmem[UR4+0x60] ;  /* 0x00006004000479ee */ /* 0x000e620008aa0000 */
[----:B------:R-:W-:Y:S01]  /*76c0*/  NOP ;  /* 0x0000000000007918 */ /* 0x000fe20000000000 */
[C---:B------:R-:W-:Y:S02]  /*76d0*/  SHF.L.U32 R63, R50.reuse, 0x8, RZ ;  /* 0x00000008323f7819 */ /* 0x040fe400000006ff */
[C---:B------:R-:W-:Y:S02]  /*76e0*/  PRMT R62, R51.reuse, 0x8880, RZ ;  /* 0x00008880333e7816 */ /* 0x040fe400000000ff */
[----:B------:R-:W-:Y:S02]  /*76f0*/  SHF.L.U32 R61, R51, 0x10, RZ ;  /* 0x00000010333d7819 */ /* 0x000fe400000006ff */
[----:B------:R-:W-:Y:S02]  /*7700*/  R2UR UR5, R43 ;  /* 0x000000002b0572ca */ /* 0x000fe400000e0000 */
[----:B------:R-:W-:Y:S01]  /*7710*/  SHF.R.S32.HI R39, RZ, 0x18, R48 ;  /* 0x00000018ff277819 */ /* 0x000fe20000011430 */
[----:B------:R-:W-:Y:S01]  /*7720*/  IMAD.SHL.U32 R48, R47, 0x100, RZ ;  /* 0x000001002f307824 */ /* 0x000fe200078e00ff */
[----:B------:R-:W-:Y:S02]  /*7730*/  SHF.L.U32 R67, R49, 0x10, RZ ;  /* 0x0000001031437819 */ /* 0x000fe400000006ff */
[C---:B------:R-:W-:Y:S02]  /*7740*/  PRMT R65, R50.reuse, 0x8880, RZ ;  /* 0x0000888032417816 */ /* 0x040fe400000000ff */
[----:B------:R-:W-:Y:S02]  /*7750*/  SHF.R.S32.HI R41, RZ, 0x18, R49 ;  /* 0x00000018ff297819 */ /* 0x000fe40000011431 */
[----:B------:R-:W-:Y:S02]  /*7760*/  SHF.L.U32 R64, R50, 0x10, RZ ;  /* 0x0000001032407819 */ /* 0x000fe400000006ff */
[----:B------:R-:W-:Y:S01]  /*7770*/  SHF.R.S32.HI R42, RZ, 0x18, R50 ;  /* 0x00000018ff2a7819 */ /* 0x000fe20000011432 */
[----:B------:R-:W-:Y:S01]  /*7780*/  UIADD3 UR4, UPT, UPT, UR5, 0x180, URZ ;  /* 0x0000018005047890 */ /* 0x000fe2000fffe0ff */
[----:B------:R-:W-:Y:S01]  /*7790*/  PRMT R59, R44, 0x8880, RZ ;  /* 0x000088802c3b7816 */ /* 0x000fe200000000ff */
[C---:B-1----:R-:W-:Y:S02]  /*77a0*/  IMAD R4, R38.reuse, R4, RZ ;  /* 0x0000000426047224 */ /* 0x042fe400078e02ff */
[----:B------:R-:W-:Y:S01]  /*77b0*/  UPRMT UR4, UR45, 0x654, UR4 ;  /* 0x000006542d047896 */ /* 0x000fe20008000004 */
[C---:B------:R-:W-:Y:S01]  /*77c0*/  IMAD R5, R38.reuse, R5, RZ ;  /* 0x0000000526057224 */ /* 0x040fe200078e02ff */
[----:B------:R-:W-:Y:S01]  /*77d0*/  SHF.R.S32.HI R43, RZ, 0x18, R51 ;  /* 0x00000018ff2b7819 */ /* 0x000fe20000011433 */
[----:B------:R-:W-:Y:S01]  /*77e0*/  IMAD R6, R38, R6, RZ ;  /* 0x0000000626067224 */ /* 0x000fe200078e02ff */
[----:B------:R-:W-:Y:S01]  /*77f0*/  SHF.L.U32 R51, R46, 0x8, RZ ;  /* 0x000000082e337819 */ /* 0x000fe200000006ff */
[----:B------:R-:W-:Y:S01]  /*7800*/  IMAD R4, R0, R40, R4 ;  /* 0x0000002800047224 */ /* 0x000fe200078e0204 */
[----:B------:R-:W-:Y:S01]  /*7810*/  MOV R0, R68 ;  /* 0x0000004400007202 */ /* 0x000fe20000000f00 */
[----:B------:R-:W-:Y:S01]  /*7820*/  IMAD R7, R38, R7, RZ ;  /* 0x0000000726077224 */ /* 0x000fe200078e02ff */
[----:B------:R-:W-:Y:S01]  /*7830*/  SHF.L.U32 R58, R44, 0x10, RZ ;  /* 0x000000102c3a7819 */ /* 0x000fe200000006ff */
[-C--:B------:R-:W-:Y:S01]  /*7840*/  IMAD R5, R2, R40.reuse, R5 ;  /* 0x0000002802057224 */ /* 0x080fe200078e0205 */
[----:B------:R-:W-:Y:S01]  /*7850*/  SYNCS.ARRIVE.TRANS64.RED.A1T0 RZ, [UR4], RZ ;  /* 0x000000ffffff79a7 */ /* 0x000fe20008100404 */
[----:B------:R-:W-:Y:S01]  /*7860*/  IMAD R6, R3, R40, R6 ;  /* 0x0000002803067224 */ /* 0x000fe200078e0206 */
[----:B------:R-:W-:Y:S01]  /*7870*/  SHF.R.S32.HI R2, RZ, 0x18, R67 ;  /* 0x00000018ff027819 */ /* 0x000fe20000011443 */
[C---:B------:R-:W-:Y:S01]  /*7880*/  IMAD R8, R38.reuse, R8, RZ ;  /* 0x0000000826087224 */ /* 0x040fe200078e02ff */
[----:B------:R-:W-:Y:S01]  /*7890*/  SHF.R.S32.HI R3, RZ, 0x18, R66 ;  /* 0x00000018ff037819 */ /* 0x000fe20000011442 */
[-C--:B------:R-:W-:Y:S01]  /*78a0*/  IMAD R7, R39, R40.reuse, R7 ;  /* 0x0000002827077224 */ /* 0x080fe200078e0207 */
[----:B------:R-:W-:Y:S01]  /*78b0*/  MOV R39, R65 ;  /* 0x0000004100277202 */ /* 0x000fe20000000f00 */
[----:B------:R-:W-:Y:S01]  /*78c0*/  IMAD R9, R38, R9, RZ ;  /* 0x0000000926097224 */ /* 0x000fe200078e02ff */
[C---:B------:R-:W-:Y:S01]  /*78d0*/  PRMT R56, R45.reuse, 0x8880, RZ ;  /* 0x000088802d387816 */ /* 0x040fe200000000ff */
[----:B------:R-:W-:Y:S01]  /*78e0*/  IMAD R8, R0, R40, R8 ;  /* 0x0000002800087224 */ /* 0x000fe200078e0208 */
[----:B------:R-:W-:Y:S01]  /*78f0*/  SHF.L.U32 R55, R45, 0x10, RZ ;  /* 0x000000102d377819 */ /* 0x000fe200000006ff */
[----:B------:R-:W-:Y:S01]  /*7900*/  IMAD R10, R38, R10, RZ ;  /* 0x0000000a260a7224 */ /* 0x000fe200078e02ff */
[----:B------:R-:W-:Y:S01]  /*7910*/  PRMT R53, R46, 0x8880, RZ ;  /* 0x000088802e357816 */ /* 0x000fe200000000ff */
[----:B------:R-:W-:Y:S01]  /*7920*/  IMAD R9, R2, R40, R9 ;  /* 0x0000002802097224 */ /* 0x000fe200078e0209 */
[----:B------:R-:W-:Y:S01]  /*7930*/  SHF.R.S32.HI R45, RZ, 0x18, R45 ;  /* 0x00000018ff2d7819 */ /* 0x000fe2000001142d */
[----:B------:R-:W-:Y:S01]  /*7940*/  IMAD R0, R38, R20, RZ ;  /* 0x0000001426007224 */ /* 0x000fe200078e02ff */
[----:B------:R-:W-:Y:S01]  /*7950*/  SHF.L.U32 R52, R46, 0x10, RZ ;  /* 0x000000102e347819 */ /* 0x000fe200000006ff */
[C---:B------:R-:W-:Y:S01]  /*7960*/  IMAD R11, R38.reuse, R11, RZ ;  /* 0x0000000b260b7224 */ /* 0x040fe200078e02ff */
[C---:B------:R-:W-:Y:S01]  /*7970*/  PRMT R50, R47.reuse, 0x8880, RZ ;  /* 0x000088802f327816 */ /* 0x040fe200000000ff */
[C---:B------:R-:W-:Y:S01]  /*7980*/  IMAD R2, R38.reuse, R21, RZ ;  /* 0x0000001526027224 */ /* 0x040fe200078e02ff */
[----:B------:R-:W-:Y:S01]  /*7990*/  SHF.R.S32.HI R46, RZ, 0x18, R46 ;  /* 0x00000018ff2e7819 */ /* 0x000fe2000001142e */
[C---:B------:R-:W-:Y:S01]  /*79a0*/  IMAD R20, R38.reuse, R24, RZ ;  /* 0x0000001826147224 */ /* 0x040fe200078e02ff */
[----:B------:R-:W-:Y:S01]  /*79b0*/  SHF.L.U32 R49, R47, 0x10, RZ ;  /* 0x000000102f317819 */ /* 0x000fe200000006ff */
[C---:B------:R-:W-:Y:S01]  /*79c0*/  IMAD R21, R38.reuse, R25, RZ ;  /* 0x0000001926157224 */ /* 0x040fe200078e02ff */
[----:B------:R-:W-:Y:S01]  /*79d0*/  SHF.R.S32.HI R47, RZ, 0x18, R47 ;  /* 0x00000018ff2f7819 */ /* 0x000fe2000001142f */
[----:B------:R-:W-:Y:S01]  /*79e0*/  IMAD R24, R38, R28, RZ ;  /* 0x0000001c26187224 */ /* 0x000fe200078e02ff */
[----:B------:R-:W-:Y:S01]  /*79f0*/  SHF.L.U32 R57, R44, 0x8, RZ ;  /* 0x000000082c397819 */ /* 0x000fe200000006ff */
[----:B------:R-:W-:Y:S01]  /*7a00*/  IMAD R10, R3, R40, R10 ;  /* 0x00000028030a7224 */ /* 0x000fe200078e020a */
[----:B------:R-:W-:Y:S01]  /*7a10*/  SHF.R.S32.HI R44, RZ, 0x18, R44 ;  /* 0x00000018ff2c7819 */ /* 0x000fe2000001142c */
[----:B------:R-:W-:Y:S01]  /*7a20*/  IMAD R12, R38, R12, RZ ;  /* 0x0000000c260c7224 */ /* 0x000fe200078e02ff */
[----:B------:R-:W-:Y:S01]  /*7a30*/  IADD3 R36, PT, PT, R36, 0x1, RZ ;  /* 0x0000000124247810 */ /* 0x000fe20007ffe0ff */
[C---:B------:R-:W-:Y:S02]  /*7a40*/  IMAD R25, R38.reuse, R29, RZ ;  /* 0x0000001d26197224 */ /* 0x040fe400078e02ff */
[C---:B------:R-:W-:Y:S01]  /*7a50*/  IMAD R28, R38.reuse, R32, RZ ;  /* 0x00000020261c7224 */ /* 0x040fe200078e02ff */
[----:B------:R-:W-:Y:S01]  /*7a60*/  SHF.R.S32.HI R32, RZ, 0x18, R64 ;  /* 0x00000018ff207819 */ /* 0x000fe20000011440 */
[C---:B------:R-:W-:Y:S01]  /*7a70*/  IMAD R29, R38.reuse, R33, RZ ;  /* 0x00000021261d7224 */ /* 0x040fe200078e02ff */
[----:B------:R-:W-:Y:S01]  /*7a80*/  I2IP.S8.S32.SAT R33, R7, R6, RZ ;  /* 0x0000000607217239 */ /* 0x000fe200000014ff */
[----:B------:R-:W-:Y:S01]  /*7a90*/  IMAD R11, R41, R40, R11 ;  /* 0x00000028290b7224 */ /* 0x000fe200078e020b */
[----:B------:R-:W-:Y:S01]  /*7aa0*/  SHF.R.S32.HI R6, RZ, 0x18, R63 ;  /* 0x00000018ff067819 */ /* 0x000fe2000001143f */
[C---:B------:R-:W-:Y:S01]  /*7ab0*/  IMAD R13, R38.reuse, R13, RZ ;  /* 0x0000000d260d7224 */ /* 0x040fe200078e02ff */
[----:B------:R-:W-:Y:S01]  /*7ac0*/  MOV R7, R62 ;  /* 0x0000003e00077202 */ /* 0x000fe20000000f00 */
[C---:B------:R-:W-:Y:S02]  /*7ad0*/  IMAD R14, R38.reuse, R14, RZ ;  /* 0x0000000e260e7224 */ /* 0x040fe400078e02ff */
[C---:B------:R-:W-:Y:S02]  /*7ae0*/  IMAD R3, R38.reuse, R22, RZ ;  /* 0x0000001626037224 */ /* 0x040fe400078e02ff */
[----:B------:R-:W-:Y:S02]  /*7af0*/  IMAD R12, R39, R40, R12 ;  /* 0x00000028270c7224 */ /* 0x000fe400078e020c */
[C---:B------:R-:W-:Y:S02]  /*7b00*/  IMAD R22, R38.reuse, R26, RZ ;  /* 0x0000001a26167224 */ /* 0x040fe400078e02ff */
[C---:B------:R-:W-:Y:S02]  /*7b10*/  IMAD R15, R38.reuse, R15, RZ ;  /* 0x0000000f260f7224 */ /* 0x040fe400078e02ff */
[----:B------:R-:W-:Y:S02]  /*7b20*/  IMAD R26, R38, R30, RZ ;  /* 0x0000001e261a7224 */ /* 0x000fe400078e02ff */
[----:B------:R-:W-:Y:S02]  /*7b30*/  IMAD R13, R32, R40, R13 ;  /* 0x00000028200d7224 */ /* 0x000fe400078e020d */
[C---:B------:R-:W-:Y:S01]  /*7b40*/  IMAD R30, R38.reuse, R34, RZ ;  /* 0x00000022261e7224 */ /* 0x040fe200078e02ff */
[----:B------:R-:W-:Y:S01]  /*7b50*/  I2IP.S8.S32.SAT R34, R11, R10, RZ ;  /* 0x0000000a0b227239 */ /* 0x000fe200000014ff */
[----:B------:R-:W-:Y:S01]  /*7b60*/  IMAD R16, R38, R16, RZ ;  /* 0x0000001026107224 */ /* 0x000fe200078e02ff */
[----:B------:R-:W-:Y:S01]  /*7b70*/  SHF.R.S32.HI R10, RZ, 0x18, R61 ;  /* 0x00000018ff0a7819 */ /* 0x000fe2000001143d */
[----:B------:R-:W-:Y:S01]  /*7b80*/  IMAD R14, R6, R40, R14 ;  /* 0x00000028060e7224 */ /* 0x000fe200078e020e */
[----:B------:R-:W-:Y:S01]  /*7b90*/  I2IP.S8.S32.SAT R61, R9, R8, R34 ;  /* 0x00000008093d7239 */ /* 0x000fe20000001422 */
[----:B------:R-:W-:Y:S01]  /*7ba0*/  IMAD R17, R38, R17, RZ ;  /* 0x0000001126117224 */ /* 0x000fe200078e02ff */
[----:B------:R-:W-:Y:S01]  /*7bb0*/  SHF.R.S32.HI R11, RZ, 0x18, R60 ;  /* 0x00000018ff0b7819 */ /* 0x000fe2000001143c */
[----:B------:R-:W-:Y:S01]  /*7bc0*/  IMAD R15, R42, R40, R15 ;  /* 0x000000282a0f7224 */ /* 0x000fe200078e020f */
[----:B------:R-:W-:Y:S01]  /*7bd0*/  I2IP.S8.S32.SAT R60, R5, R4, R33 ;  /* 0x00000004053c7239 */ /* 0x000fe20000001421 */
[C---:B------:R-:W-:Y:S01]  /*7be0*/  IMAD R18, R38.reuse, R18, RZ ;  /* 0x0000001226127224 */ /* 0x040fe200078e02ff */
[----:B------:R-:W-:Y:S01]  /*7bf0*/  SHF.R.S32.HI R5, RZ, 0x18, R58 ;  /* 0x00000018ff057819 */ /* 0x000fe2000001143a */
[----:B------:R-:W-:Y:S01]  /*7c00*/  IMAD R16, R7, R40, R16 ;  /* 0x0000002807107224 */ /* 0x000fe200078e0210 */
[----:B------:R-:W-:Y:S01]  /*7c10*/  I2IP.S8.S32.SAT R14, R15, R14, RZ ;  /* 0x0000000e0f0e7239 */ /* 0x000fe200000014ff */
[----:B------:R-:W-:Y:S01]  /*7c20*/  IMAD R19, R38, R19, RZ ;  /* 0x0000001326137224 */ /* 0x000fe200078e02ff */
[----:B------:R-:W-:Y:S01]  /*7c30*/  SHF.R.S32.HI R7, RZ, 0x18, R48 ;  /* 0x00000018ff077819 */ /* 0x000fe20000011430 */
[----:B------:R-:W-:Y:S01]  /*7c40*/  IMAD R17, R10, R40, R17 ;  /* 0x000000280a117224 */ /* 0x000fe200078e0211 */
[----:B------:R-:W-:Y:S01]  /*7c50*/  I2IP.S8.S32.SAT R62, R13, R12, R14 ;  /* 0x0000000c0d3e7239 */ /* 0x000fe2000000140e */
[-C--:B------:R-:W-:Y:S01]  /*7c60*/  IMAD R18, R11, R40.reuse, R18 ;  /* 0x000000280b127224 */ /* 0x080fe200078e0212 */
[----:B------:R-:W-:Y:S01]  /*7c70*/  SHF.R.S32.HI R6, RZ, 0x18, R57 ;  /* 0x00000018ff067819 */ /* 0x000fe20000011439 */
[----:B------:R-:W-:Y:S02]  /*7c80*/  IMAD.MOV.U32 R4, RZ, RZ, R59 ;  /* 0x000000ffff047224 */ /* 0x000fe400078e003b */
[-C--:B------:R-:W-:Y:S02]  /*7c90*/  IMAD R19, R43, R40.reuse, R19 ;  /* 0x000000282b137224 */ /* 0x080fe400078e0213 */
[----:B------:R-:W-:Y:S01]  /*7ca0*/  IMAD R0, R4, R40, R0 ;  /* 0x0000002804007224 */ /* 0x000fe200078e0200 */
[----:B------:R-:W-:Y:S01]  /*7cb0*/  MOV R4, R56 ;  /* 0x0000003800047202 */ /* 0x000fe20000000f00 */
[----:B------:R-:W-:Y:S01]  /*7cc0*/  IMAD R23, R38, R23, RZ ;  /* 0x0000001726177224 */ /* 0x000fe200078e02ff */
[----:B------:R-:W-:Y:S01]  /*7cd0*/  I2IP.S8.S32.SAT R18, R19, R18, RZ ;  /* 0x0000001213127239 */ /* 0x000fe200000014ff */
[-C--:B------:R-:W-:Y:S01]  /*7ce0*/  IMAD R2, R5, R40.reuse, R2 ;  /* 0x0000002805027224 */ /* 0x080fe200078e0202 */
[----:B------:R-:W-:Y:S01]  /*7cf0*/  SHF.R.S32.HI R5, RZ, 0x18, R55 ;  /* 0x00000018ff057819 */ /* 0x000fe20000011437 */
[----:B------:R-:W-:Y:S01]  /*7d00*/  IMAD R3, R6, R40, R3 ;  /* 0x0000002806037224 */ /* 0x000fe200078e0203 */
[----:B------:R-:W-:Y:S01]  /*7d10*/  I2IP.S8.S32.SAT R63, R17, R16, R18 ;  /* 0x00000010113f7239 */ /* 0x000fe20000001412 */
[-C--:B------:R-:W-:Y:S01]  /*7d20*/  IMAD R23, R44, R40.reuse, R23 ;  /* 0x000000282c177224 */ /* 0x080fe200078e0217 */
[----:B------:R-:W-:Y:S01]  /*7d30*/  SHF.R.S32.HI R6, RZ, 0x18, R54 ;  /* 0x00000018ff067819 */ /* 0x000fe20000011436 */
[-C--:B------:R-:W-:Y:S01]  /*7d40*/  IMAD R20, R4, R40.reuse, R20 ;  /* 0x0000002804147224 */ /* 0x080fe200078e0214 */
[----:B------:R-:W-:Y:S01]  /*7d50*/  MOV R4, R53 ;  /* 0x0000003500047202 */ /* 0x000fe20000000f00 */
[----:B------:R1:W-:Y:S01]  /*7d60*/  STS.128 [R69+UR44+0x3200], R60 ;  /* 0x0032003c45007988 */ /* 0x0003e20008000c2c */
[----:B------:R-:W-:Y:S01]  /*7d70*/  IMAD R27, R38, R27, RZ ;  /* 0x0000001b261b7224 */ /* 0x000fe200078e02ff */
[----:B------:R-:W-:Y:S01]  /*7d80*/  I2IP.S8.S32.SAT R3, R23, R3, RZ ;  /* 0x0000000317037239 */ /* 0x000fe200000014ff */
[-C--:B------:R-:W-:Y:S01]  /*7d90*/  IMAD R21, R5, R40.reuse, R21 ;  /* 0x0000002805157224 */ /* 0x080fe200078e0215 */
[----:B------:R-:W-:Y:S01]  /*7da0*/  SHF.R.S32.HI R5, RZ, 0x18, R52 ;  /* 0x00000018ff057819 */ /* 0x000fe20000011434 */
[-C--:B------:R-:W-:Y:S01]  /*7db0*/  IMAD R22, R6, R40.reuse, R22 ;  /* 0x0000002806167224 */ /* 0x080fe200078e0216 */
[----:B------:R-:W-:Y:S01]  /*7dc0*/  SHF.R.S32.HI R6, RZ, 0x18, R49 ;  /* 0x00000018ff067819 */ /* 0x000fe20000011431 */
[-C--:B------:R-:W-:Y:S02]  /*7dd0*/  IMAD R27, R45, R40.reuse, R27 ;  /* 0x000000282d1b7224 */ /* 0x080fe400078e021b */
[-C--:B------:R-:W-:Y:S01]  /*7de0*/  IMAD R24, R4, R40.reuse, R24 ;  /* 0x0000002804187224 */ /* 0x080fe200078e0218 */
[----:B------:R-:W-:Y:S01]  /*7df0*/  SHF.R.S32.HI R4, RZ, 0x18, R51 ;  /* 0x00000018ff047819 */ /* 0x000fe20000011433 */
[----:B------:R-:W-:Y:S01]  /*7e00*/  IMAD R25, R5, R40, R25 ;  /* 0x0000002805197224 */ /* 0x000fe200078e0219 */
[----:B------:R-:W-:Y:S01]  /*7e10*/  MOV R5, R50 ;  /* 0x0000003200057202 */ /* 0x000fe20000000f00 */
[----:B------:R-:W-:Y:S02]  /*7e20*/  IMAD R31, R38, R31, RZ ;  /* 0x0000001f261f7224 */ /* 0x000fe400078e02ff */
[----:B------:R-:W-:Y:S01]  /*7e30*/  IMAD R26, R4, R40, R26 ;  /* 0x00000028041a7224 */ /* 0x000fe200078e021a */
[----:B------:R-:W-:Y:S01]  /*7e40*/  I2IP.S8.S32.SAT R4, R2, R0, R3 ;  /* 0x0000000002047239 */ /* 0x000fe20000001403 */
[-C--:B------:R-:W-:Y:S02]  /*7e50*/  IMAD R31, R46, R40.reuse, R31 ;  /* 0x000000282e1f7224 */ /* 0x080fe400078e021f */
[----:B------:R-:W-:Y:S01]  /*7e60*/  IMAD R28, R5, R40, R28 ;  /* 0x00000028051c7224 */ /* 0x000fe200078e021c */
[----:B------:R-:W-:Y:S01]  /*7e70*/  I2IP.S8.S32.SAT R5, R27, R22, RZ ;  /* 0x000000161b057239 */ /* 0x000fe200000014ff */
[----:B------:R-:W-:Y:S01]  /*7e80*/  IMAD R29, R6, R40, R29 ;  /* 0x00000028061d7224 */ /* 0x000fe200078e021d */
[----:B------:R-:W-:Y:S01]  /*7e90*/  I2IP.S8.S32.SAT R6, R31, R26, RZ ;  /* 0x0000001a1f067239 */ /* 0x000fe200000014ff */
[----:B------:R-:W-:Y:S01]  /*7ea0*/  IMAD R35, R38, R35, RZ ;  /* 0x0000002326237224 */ /* 0x000fe200078e02ff */
[----:B------:R-:W-:Y:S01]  /*7eb0*/  I2IP.S8.S32.SAT R5, R21, R20, R5 ;  /* 0x0000001415057239 */ /* 0x000fe20000001405 */
[----:B------:R-:W-:Y:S01]  /*7ec0*/  IMAD R30, R7, R40, R30 ;  /* 0x00000028071e7224 */ /* 0x000fe200078e021e */
[----:B------:R-:W-:Y:S01]  /*7ed0*/  I2IP.S8.S32.SAT R6, R25, R24, R6 ;  /* 0x0000001819067239 */ /* 0x000fe20000001406 */
[----:B------:R-:W-:Y:S05]  /*7ee0*/  IMAD R35, R47, R40, R35 ;  /* 0x000000282f237224 */ /* 0x000fea00078e0223 */
[----:B------:R-:W-:Y:S04]  /*7ef0*/  I2IP.S8.S32.SAT R7, R35, R30, RZ ;  /* 0x0000001e23077239 */ /* 0x000fe800000014ff */
[----:B------:R-:W-:Y:S05]  /*7f00*/  I2IP.S8.S32.SAT R7, R29, R28, R7 ;  /* 0x0000001c1d077239 */ /* 0x000fea0000001407 */
        /* <DEDUP_REMOVED lines=10> */
[----:B------:R-:W-:Y:S02]  /*7fb0*/  UIADD3 UR9, UPT, UPT, UR49, 0x40, URZ ;  /* 0x0000004031097890 */ /* 0x000fe4000fffe0ff */
[----:B------:R-:W-:Y:S01]  /*7fc0*/  UIADD3 UR8, UPT, UPT, UR44, 0x3200, URZ ;  /* 0x000032002c087890 */ /* 0x000fe2000fffe0ff */
[----:B------:R-:W-:Y:S01]  /*7fd0*/  UMOV UR10, UR50 ;  /* 0x00000032000a7c82 */ /* 0x000fe20008000000 */
[----:B------:R-:W-:Y:S01]  /*7fe0*/  UMOV UR11, UR36 ;  /* 0x00000024000b7c82 */ /* 0x000fe20008000000 */
[----:B--2---:R-:W-:Y:S04]  /*7ff0*/  UIADD3 UR4, UP0, UPT, UR6, 0x680, URZ ;  /* 0x0000068006047890 */ /* 0x004fe8000ff1e0ff */
[----:B------:R-:W-:Y:S09]  /*8000*/  UIADD3.X UR5, UPT, UPT, URZ, UR7, URZ, UP0, !UPT ;  /* 0x00000007ff057290 */ /* 0x000ff200087fe4ff */
[----:B------:R2:W-:Y:S01]  /*8010*/  UTMASTG.3D [UR8], [UR4] ;  /* 0x00000008040073b5 */ /* 0x0005e20008010000 */
[----:B------:R0:W-:Y:S01]  /*8020*/  UTMACMDFLUSH ;  /* 0x00000000000079b7 */ /* 0x0001e20000000000 */
[----:B--2---:R-:W-:Y:S04]  /*8030*/  DEPBAR.LE SB0, 0x1 ;  /* 0x000080400000791a */ /* 0x004fe80000000000 */
.L_x_124:
[----:B------:R-:W-:Y:S05]  /*8040*/  BSYNC.RECONVERGENT B0 ;  /* 0x0000000000007941 */ /* 0x000fea0003800200 */
.L_x_123:
[----:B------:R-:W-:Y:S01]  /*8050*/  R2UR UR4, R76 ;  /* 0x000000004c0472ca */ /* 0x000fe200000e0000 */
[----:B------:R-:W-:Y:S01]  /*8060*/  BAR.SYNC.DEFER_BLOCKING 0x1, 0x80 ;  /* 0x0042000000007b1d */ /* 0x000fe20000010000 */
[----:B------:R-:W-:Y:S01]  /*8070*/  ISETP.NE.AND P0, PT, R78, 0x2, PT ;  /* 0x000000024e00780c */ /* 0x000fe20003f05270 */
[----:B------:R-:W-:Y:S01]  /*8080*/  UISETP.NE.AND UP0, UPT, UR46, URZ, UPT ;  /* 0x000000ff2e00728c */ /* 0x000fe2000bf05270 */
[----:B------:R-:W-:Y:S01]  /*8090*/  ISETP.NE.AND P1, PT, R36, 0x4, PT ;  /* 0x000000042400780c */ /* 0x000fe20003f25270 */
[----:B------:R-:W-:Y:S01]  /*80a0*/  UIADD3 UR26, UPT, UPT, UR37, UR63, URZ ;  /* 0x0000003f251a7290 */ /* 0x000fe2000fffe0ff */
[----:B------:R-:W-:Y:S02]  /*80b0*/  SEL R2, RZ, 0x1, P0 ;  /* 0x00000001ff027807 */ /* 0x000fe40000000000 */
[----:B------:R-:W-:Y:S02]  /*80c0*/  SEL R0, RZ, 0x1, P1 ;  /* 0x00000001ff007807 */ /* 0x000fe40000800000 */
[----:B------:R-:W-:Y:S02]  /*80d0*/  LOP3.LUT R82, R82, R2, RZ, 0x3c, !PT ;  /* 0x0000000252527212 */ /* 0x000fe400078e3cff */
[----:B------:R-:W-:Y:S01]  /*80e0*/  LOP3.LUT R83, R83, R0, RZ, 0x3c, !PT ;  /* 0x0000000053537212 */ /* 0x000fe200078e3cff */
[----:B------:R-:W-:Y:S01]  /*80f0*/  UIADD3 UR20, UPT, UPT, UR38, UR4, URZ ;  /* 0x0000000426147290 */ /* 0x000fe2000fffe0ff */
[----:B------:R-:W-:Y:S02]  /*8100*/  SEL R78, R78, RZ, P0 ;  /* 0x000000ff4e4e7207 */ /* 0x000fe40000000000 */
[----:B------:R-:W-:Y:S01]  /*8110*/  SEL R36, R36, RZ, P1 ;  /* 0x000000ff24247207 */ /* 0x000fe20000800000 */
[----:B------:R-:W-:Y:S01]  /*8120*/  UMOV UR36, UR59 ;  /* 0x0000003b00247c82 */ /* 0x000fe20008000000 */
[----:B------:R-:W-:Y:S07]  /*8130*/  BRA.U UP0, `(.L_x_125) ;  /* 0xffffffd500787547 */ /* 0x000fee000b83ffff */
[----:B------:R-:W-:Y:S05]  /*8140*/  EXIT ;  /* 0x000000000000794d */ /* 0x000fea0003800000 */
.L_x_25:
[----:B---3--:R3:W4:Y:S02]  /*8150*/  SYNCS.PHASECHK.TRANS64.TRYWAIT P0, [R0+URZ+0x1b0], R2 ;  /* 0x0001b002000075a7 */ /* 0x00872400080011ff */
[----:B----4-:R-:W-:Y:S05]  /*8160*/  @!P0 NANOSLEEP.SYNCS 0x989680 ;  /* 0x009896800000895d */ /* 0x010fea0003900000 */
[----:B------:R-:W4:Y:S02]  /*8170*/  @!P0 SYNCS.PHASECHK.TRANS64 P0, [R0+URZ+0x1b0], R2 ;  /* 0x0001b002000085a7 */ /* 0x000f2400080010ff */
[----:B----4-:R-:W-:Y:S05]  /*8180*/  @!P0 BRA `(.L_x_25) ;  /* 0xfffffffc00f08947 */ /* 0x010fea000383ffff */
[----:B------:R-:W-:Y:S05]  /*8190*/  BRA `(.L_x_126) ;  /* 0xffffff9800187947 */ /* 0x000fea000383ffff */
.L_x_28:
[----:B--2---:R-:W-:-:S07]  /*81a0*/  MOV R0, UR33 ;  /* 0x0000002100007c02 */ /* 0x004fce0008000f00 */
.L_x_127:
[----:B--2---:R2:W3:Y:S02]  /*81b0*/  SYNCS.PHASECHK.TRANS64.TRYWAIT P0, [R0+URZ+0x88], R3 ;  /* 0x00008803000075a7 */ /* 0x0044e400080011ff */
[----:B---3--:R-:W-:Y:S05]  /*81c0*/  @!P0 NANOSLEEP.SYNCS 0x989680 ;  /* 0x009896800000895d */ /* 0x008fea0003900000 */
[----:B------:R-:W3:Y:S02]  /*81d0*/  @!P0 SYNCS.PHASECHK.TRANS64 P0, [R0+URZ+0x88], R3 ;  /* 0x00008803000085a7 */ /* 0x000ee400080010ff */
[----:B---3--:R-:W-:Y:S05]  /*81e0*/  @!P0 BRA `(.L_x_127) ;  /* 0xfffffffc00f08947 */ /* 0x008fea000383ffff */
[----:B------:R-:W-:Y:S05]  /*81f0*/  BRA `(.L_x_27) ;  /* 0xffffff9800607947 */ /* 0x000fea000383ffff */
.L_x_35:
[----:B-1----:R-:W-:-:S07]  /*8200*/  MOV R0, UR17 ;  /* 0x0000001100007c02 */ /* 0x002fce0008000f00 */
.L_x_128:
[----:B-1----:R1:W2:Y:S02]  /*8210*/  SYNCS.PHASECHK.TRANS64.TRYWAIT P0, [R0+URZ+0x88], R3 ;  /* 0x00008803000075a7 */ /* 0x0022a400080011ff */
[----:B--2---:R-:W-:Y:S05]  /*8220*/  @!P0 NANOSLEEP.SYNCS 0x989680 ;  /* 0x009896800000895d */ /* 0x004fea0003900000 */
[----:B------:R-:W2:Y:S02]  /*8230*/  @!P0 SYNCS.PHASECHK.TRANS64 P0, [R0+URZ+0x88], R3 ;  /* 0x00008803000085a7 */ /* 0x000ea400080010ff */
[----:B--2---:R-:W-:Y:S05]  /*8240*/  @!P0 BRA `(.L_x_128) ;  /* 0xfffffffc00f08947 */ /* 0x004fea000383ffff */
[----:B------:R-:W-:Y:S05]  /*8250*/  BRA `(.L_x_34) ;  /* 0xffffff9c001c7947 */ /* 0x000fea000383ffff */
.L_x_40:
[----:B-1----:R1:W2:Y:S02]  /*8260*/  SYNCS.PHASECHK.TRANS64.TRYWAIT P0, [R3+URZ+0x140], R0 ;  /* 0x00014000030075a7 */ /* 0x0022a400080011ff */
[----:B--2---:R-:W-:Y:S05]  /*8270*/  @!P0 NANOSLEEP.SYNCS 0x989680 ;  /* 0x009896800000895d */ /* 0x004fea0003900000 */
[----:B------:R-:W2:Y:S02]  /*8280*/  @!P0 SYNCS.PHASECHK.TRANS64 P0, [R3+URZ+0x140], R0 ;  /* 0x00014000030085a7 */ /* 0x000ea400080010ff */
[----:B--2---:R-:W-:Y:S05]  /*8290*/  @!P0 BRA `(.L_x_40) ;  /* 0xfffffffc00f08947 */ /* 0x004fea000383ffff */
[----:B------:R-:W-:Y:S05]  /*82a0*/  BRA `(.L_x_129) ;  /* 0xffffff9c00c07947 */ /* 0x000fea000383ffff */
.L_x_44:
[----:B------:R-:W-:-:S07]  /*82b0*/  MOV R0, UR4 ;  /* 0x0000000400007c02 */ /* 0x000fce0008000f00 */
.L_x_130:
[----:B-1----:R1:W2:Y:S02]  /*82c0*/  SYNCS.PHASECHK.TRANS64.TRYWAIT P0, [R0+URZ], R2 ;  /* 0x00000002000075a7 */ /* 0x0022a400080011ff */
[----:B--2---:R-:W-:Y:S05]  /*82d0*/  @!P0 NANOSLEEP.SYNCS 0x989680 ;  /* 0x009896800000895d */ /* 0x004fea0003900000 */
[----:B------:R-:W2:Y:S02]  /*82e0*/  @!P0 SYNCS.PHASECHK.TRANS64 P0, [R0+URZ], R2 ;  /* 0x00000002000085a7 */ /* 0x000ea400080010ff */
[----:B--2---:R-:W-:Y:S05]  /*82f0*/  @!P0 BRA `(.L_x_130) ;  /* 0xfffffffc00f08947 */ /* 0x004fea000383ffff */
[----:B------:R-:W-:Y:S05]  /*8300*/  BRA `(.L_x_131) ;  /* 0xffffffa400687947 */ /* 0x000fea000383ffff */
.L_x_45:
[----:B------:R-:W-:-:S07]  /*8310*/  MOV R0, UR5 ;  /* 0x0000000500007c02 */ /* 0x000fce0008000f00 */
.L_x_132:
[----:B-1----:R1:W2:Y:S02]  /*8320*/  SYNCS.PHASECHK.TRANS64.TRYWAIT P0, [R0+URZ], R3 ;  /* 0x00000003000075a7 */ /* 0x0022a400080011ff */
[----:B--2---:R-:W-:Y:S05]  /*8330*/  @!P0 NANOSLEEP.SYNCS 0x989680 ;  /* 0x009896800000895d */ /* 0x004fea0003900000 */
[----:B------:R-:W2:Y:S02]  /*8340*/  @!P0 SYNCS.PHASECHK.TRANS64 P0, [R0+URZ], R3 ;  /* 0x00000003000085a7 */ /* 0x000ea400080010ff */
[----:B--2---:R-:W-:Y:S05]  /*8350*/  @!P0 BRA `(.L_x_132) ;  /* 0xfffffffc00f08947 */ /* 0x004fea000383ffff */
[----:B------:R-:W-:Y:S05]  /*8360*/  BRA `(.L_x_133) ;  /* 0xffffffa400747947 */ /* 0x000fea000383ffff */
.L_x_46:
[----:B------:R-:W-:-:S07]  /*8370*/  MOV R0, UR5 ;  /* 0x0000000500007c02 */ /* 0x000fce0008000f00 */
.L_x_134:
[----:B-1----:R1:W2:Y:S02]  /*8380*/  SYNCS.PHASECHK.TRANS64.TRYWAIT P0, [R0+URZ], R3 ;  /* 0x00000003000075a7 */ /* 0x0022a400080011ff */
[----:B--2---:R-:W-:Y:S05]  /*8390*/  @!P0 NANOSLEEP.SYNCS 0x989680 ;  /* 0x009896800000895d */ /* 0x004fea0003900000 */
[----:B------:R-:W2:Y:S02]  /*83a0*/  @!P0 SYNCS.PHASECHK.TRANS64 P0, [R0+URZ], R3 ;  /* 0x00000003000085a7 */ /* 0x000ea400080010ff */
[----:B--2---:R-:W-:Y:S05]  /*83b0*/  @!P0 BRA `(.L_x_134) ;  /* 0xfffffffc00f08947 */ /* 0x004fea000383ffff */
[----:B------:R-:W-:Y:S05]  /*83c0*/  BRA `(.L_x_135) ;  /* 0xffffffa400807947 */ /* 0x000fea000383ffff */
.L_x_47:
[----:B------:R-:W-:-:S07]  /*83d0*/  MOV R0, UR5 ;  /* 0x0000000500007c02 */ /* 0x000fce0008000f00 */
.L_x_136:
[----:B-1----:R1:W2:Y:S02]  /*83e0*/  SYNCS.PHASECHK.TRANS64.TRYWAIT P0, [R0+URZ], R3 ;  /* 0x00000003000075a7 */ /* 0x0022a400080011ff */
[----:B--2---:R-:W-:Y:S05]  /*83f0*/  @!P0 NANOSLEEP.SYNCS 0x989680 ;  /* 0x009896800000895d */ /* 0x004fea0003900000 */
[----:B------:R-:W2:Y:S02]  /*8400*/  @!P0 SYNCS.PHASECHK.TRANS64 P0, [R0+URZ], R3 ;  /* 0x00000003000085a7 */ /* 0x000ea400080010ff */
[----:B--2---:R-:W-:Y:S05]  /*8410*/  @!P0 BRA `(.L_x_136) ;  /* 0xfffffffc00f08947 */ /* 0x004fea000383ffff */
[----:B------:R-:W-:Y:S05]  /*8420*/  BRA `(.L_x_137) ;  /* 0xffffffa4008c7947 */ /* 0x000fea000383ffff */
.L_x_48:
[----:B------:R-:W-:-:S07]  /*8430*/  MOV R0, UR5 ;  /* 0x0000000500007c02 */ /* 0x000fce0008000f00 */
.L_x_138:
[----:B-1----:R1:W2:Y:S02]  /*8440*/  SYNCS.PHASECHK.TRANS64.TRYWAIT P0, [R0+URZ], R3 ;  /* 0x00000003000075a7 */ /* 0x0022a400080011ff */
[----:B--2---:R-:W-:Y:S05]  /*8450*/  @!P0 NANOSLEEP.SYNCS 0x989680 ;  /* 0x009896800000895d */ /* 0x004fea0003900000 */
[----:B------:R-:W2:Y:S02]  /*8460*/  @!P0 SYNCS.PHASECHK.TRANS64 P0, [R0+URZ], R3 ;  /* 0x00000003000085a7 */ /* 0x000ea400080010ff */
[----:B--2---:R-:W-:Y:S05]  /*8470*/  @!P0 BRA `(.L_x_138) ;  /* 0xfffffffc00f08947 */ /* 0x004fea000383ffff */
[----:B------:R-:W-:Y:S05]  /*8480*/  BRA `(.L_x_139) ;  /* 0xffffffa400987947 */ /* 0x000fea000383ffff */
.L_x_49:
[----:B------:R-:W-:-:S07]  /*8490*/  MOV R0, UR5 ;  /* 0x0000000500007c02 */ /* 0x000fce0008000f00 */
.L_x_140:
[----:B-1----:R1:W2:Y:S02]  /*84a0*/  SYNCS.PHASECHK.TRANS64.TRYWAIT P0, [R0+URZ], R3 ;  /* 0x00000003000075a7 */ /* 0x0022a400080011ff */
[----:B--2---:R-:W-:Y:S05]  /*84b0*/  @!P0 NANOSLEEP.SYNCS 0x989680 ;  /* 0x009896800000895d */ /* 0x004fea0003900000 */
[----:B------:R-:W2:Y:S02]  /*84c0*/  @!P0 SYNCS.PHASECHK.TRANS64 P0, [R0+URZ], R3 ;  /* 0x00000003000085a7 */ /* 0x000ea400080010ff */
[----:B--2---:R-:W-:Y:S05]  /*84d0*/  @!P0 BRA `(.L_x_140) ;  /* 0xfffffffc00f08947 */ /* 0x004fea000383ffff */
[----:B------:R-:W-:Y:S05]  /*84e0*/  BRA `(.L_x_141) ;  /* 0xffffffa400a47947 */ /* 0x000fea000383ffff */
.L_x_50:
[----:B------:R-:W-:-:S07]  /*84f0*/  MOV R0, UR5 ;  /* 0x0000000500007c02 */ /* 0x000fce0008000f00 */
.L_x_142:
[----:B-1----:R1:W2:Y:S02]  /*8500*/  SYNCS.PHASECHK.TRANS64.TRYWAIT P0, [R0+URZ], R3 ;  /* 0x00000003000075a7 */ /* 0x0022a400080011ff */
[----:B--2---:R-:W-:Y:S05]  /*8510*/  @!P0 NANOSLEEP.SYNCS 0x989680 ;  /* 0x009896800000895d */ /* 0x004fea0003900000 */
[----:B------:R-:W2:Y:S02]  /*8520*/  @!P0 SYNCS.PHASECHK.TRANS64 P0, [R0+URZ], R3 ;  /* 0x00000003000085a7 */ /* 0x000ea400080010ff */
[----:B--2---:R-:W-:Y:S05]  /*8530*/  @!P0 BRA `(.L_x_142) ;  /* 0xfffffffc00f08947 */ /* 0x004fea000383ffff */
[----:B------:R-:W-:Y:S05]  /*8540*/  BRA `(.L_x_143) ;  /* 0xffffffa400b07947 */ /* 0x000fea000383ffff */
.L_x_51:
[----:B------:R-:W-:-:S07]  /*8550*/  MOV R0, UR5 ;  /* 0x0000000500007c02 */ /* 0x000fce0008000f00 */
.L_x_144:
[----:B-1----:R1:W2:Y:S02]  /*8560*/  SYNCS.PHASECHK.TRANS64.TRYWAIT P0, [R0+URZ], R3 ;  /* 0x00000003000075a7 */ /* 0x0022a400080011ff */
[----:B--2---:R-:W-:Y:S05]  /*8570*/  @!P0 NANOSLEEP.SYNCS 0x989680 ;  /* 0x009896800000895d */ /* 0x004fea0003900000 */
[----:B------:R-:W2:Y:S02]  /*8580*/  @!P0 SYNCS.PHASECHK.TRANS64 P0, [R0+URZ], R3 ;  /* 0x00000003000085a7 */ /* 0x000ea400080010ff */
[----:B--2---:R-:W-:Y:S05]  /*8590*/  @!P0 BRA `(.L_x_144) ;  /* 0xfffffffc00f08947 */ /* 0x004fea000383ffff */
[----:B------:R-:W-:Y:S05]  /*85a0*/  BRA `(.L_x_145) ;  /* 0xffffffa400bc7947 */ /* 0x000fea000383ffff */
.L_x_52:
[----:B------:R-:W-:-:S07]  /*85b0*/  MOV R0, UR5 ;  /* 0x0000000500007c02 */ /* 0x000fce0008000f00 */
.L_x_146:
[----:B-1----:R1:W2:Y:S02]  /*85c0*/  SYNCS.PHASECHK.TRANS64.TRYWAIT P0, [R0+URZ], R3 ;  /* 0x00000003000075a7 */ /* 0x0022a400080011ff */
[----:B--2---:R-:W-:Y:S05]  /*85d0*/  @!P0 NANOSLEEP.SYNCS 0x989680 ;  /* 0x009896800000895d */ /* 0x004fea0003900000 */
[----:B------:R-:W2:Y:S02]  /*85e0*/  @!P0 SYNCS.PHASECHK.TRANS64 P0, [R0+URZ], R3 ;  /* 0x00000003000085a7 */ /* 0x000ea400080010ff */
[----:B--2---:R-:W-:Y:S05]  /*85f0*/  @!P0 BRA `(.L_x_146) ;  /* 0xfffffffc00f08947 */ /* 0x004fea000383ffff */
[----:B------:R-:W-:Y:S05]  /*8600*/  BRA `(.L_x_147) ;  /* 0xffffffa400c87947 */ /* 0x000fea000383ffff */
.L_x_53:
[----:B------:R-:W-:-:S07]  /*8610*/  MOV R0, UR5 ;  /* 0x0000000500007c02 */ /* 0x000fce0008000f00 */
.L_x_148:
[----:B-1----:R1:W2:Y:S02]  /*8620*/  SYNCS.PHASECHK.TRANS64.TRYWAIT P0, [R0+URZ], R3 ;  /* 0x00000003000075a7 */ /* 0x0022a400080011ff */
[----:B--2---:R-:W-:Y:S05]  /*8630*/  @!P0 NANOSLEEP.SYNCS 0x989680 ;  /* 0x009896800000895d */ /* 0x004fea0003900000 */
[----:B------:R-:W2:Y:S02]  /*8640*/  @!P0 SYNCS.PHASECHK.TRANS64 P0, [R0+URZ], R3 ;  /* 0x00000003000085a7 */ /* 0x000ea400080010ff */
[----:B--2---:R-:W-:Y:S05]  /*8650*/  @!P0 BRA `(.L_x_148) ;  /* 0xfffffffc00f08947 */ /* 0x004fea000383ffff */
[----:B------:R-:W-:Y:S05]  /*8660*/  BRA `(.L_x_149) ;  /* 0xffffffa400d47947 */ /* 0x000fea000383ffff */
.L_x_54:
[----:B------:R-:W-:-:S07]  /*8670*/  MOV R0, UR5 ;  /* 0x0000000500007c02 */ /* 0x000fce0008000f00 */
.L_x_150:
[----:B-1----:R1:W2:Y:S02]  /*8680*/  SYNCS.PHASECHK.TRANS64.TRYWAIT P0, [R0+URZ], R3 ;  /* 0x00000003000075a7 */ /* 0x0022a400080011ff */
[----:B--2---:R-:W-:Y:S05]  /*8690*/  @!P0 NANOSLEEP.SYNCS 0x989680 ;  /* 0x009896800000895d */ /* 0x004fea0003900000 */
[----:B------:R-:W2:Y:S02]  /*86a0*/  @!P0 SYNCS.PHASECHK.TRANS64 P0, [R0+URZ], R3 ;  /* 0x00000003000085a7 */ /* 0x000ea400080010ff */
[----:B--2---:R-:W-:Y:S05]  /*86b0*/  @!P0 BRA `(.L_x_150) ;  /* 0xfffffffc00f08947 */ /* 0x004fea000383ffff */
[----:B------:R-:W-:Y:S05]  /*86c0*/  BRA `(.L_x_151) ;  /* 0xffffffa400e07947 */ /* 0x000fea000383ffff */
.L_x_55:
[----:B------:R-:W-:-:S07]  /*86d0*/  MOV R0, UR5 ;  /* 0x0000000500007c02 */ /* 0x000fce0008000f00 */
.L_x_152:
[----:B-1----:R1:W2:Y:S02]  /*86e0*/  SYNCS.PHASECHK.TRANS64.TRYWAIT P0, [R0+URZ], R3 ;  /* 0x00000003000075a7 */ /* 0x0022a400080011ff */
[----:B--2---:R-:W-:Y:S05]  /*86f0*/  @!P0 NANOSLEEP.SYNCS 0x989680 ;  /* 0x009896800000895d */ /* 0x004fea0003900000 */
[----:B------:R-:W2:Y:S02]  /*8700*/  @!P0 SYNCS.PHASECHK.TRANS64 P0, [R0+URZ], R3 ;  /* 0x00000003000085a7 */ /* 0x000ea400080010ff */
[----:B--2---:R-:W-:Y:S05]  /*8710*/  @!P0 BRA `(.L_x_152) ;  /* 0xfffffffc00f08947 */ /* 0x004fea000383ffff */
[----:B------:R-:W-:Y:S05]  /*8720*/  BRA `(.L_x_153) ;  /* 0xffffffa400ec7947 */ /* 0x000fea000383ffff */
.L_x_56:
[----:B------:R-:W-:-:S07]  /*8730*/  MOV R0, UR5 ;  /* 0x0000000500007c02 */ /* 0x000fce0008000f00 */
.L_x_154:
[----:B-1----:R1:W2:Y:S02]  /*8740*/  SYNCS.PHASECHK.TRANS64.TRYWAIT P0, [R0+URZ], R3 ;  /* 0x00000003000075a7 */ /* 0x0022a400080011ff */
[----:B--2---:R-:W-:Y:S05]  /*8750*/  @!P0 NANOSLEEP.SYNCS 0x989680 ;  /* 0x009896800000895d */ /* 0x004fea0003900000 */
[----:B------:R-:W2:Y:S02]  /*8760*/  @!P0 SYNCS.PHASECHK.TRANS64 P0, [R0+URZ], R3 ;  /* 0x00000003000085a7 */ /* 0x000ea400080010ff */
[----:B--2---:R-:W-:Y:S05]  /*8770*/  @!P0 BRA `(.L_x_154) ;  /* 0xfffffffc00f08947 */ /* 0x004fea000383ffff */
[----:B------:R-:W-:Y:S05]  /*8780*/  BRA `(.L_x_155) ;  /* 0xffffffa400f87947 */ /* 0x000fea000383ffff */
.L_x_57:
[----:B------:R-:W-:-:S07]  /*8790*/  MOV R0, UR5 ;  /* 0x0000000500007c02 */ /* 0x000fce0008000f00 */
.L_x_156:
[----:B-1----:R1:W2:Y:S02]  /*87a0*/  SYNCS.PHASECHK.TRANS64.TRYWAIT P0, [R0+URZ], R3 ;  /* 0x00000003000075a7 */ /* 0x0022a400080011ff */
[----:B--2---:R-:W-:Y:S05]  /*87b0*/  @!P0 NANOSLEEP.SYNCS 0x989680 ;  /* 0x009896800000895d */ /* 0x004fea0003900000 */
[----:B------:R-:W2:Y:S02]  /*87c0*/  @!P0 SYNCS.PHASECHK.TRANS64 P0, [R0+URZ], R3 ;  /* 0x00000003000085a7 */ /* 0x000ea400080010ff */
[----:B--2---:R-:W-:Y:S05]  /*87d0*/  @!P0 BRA `(.L_x_156) ;  /* 0xfffffffc00f08947 */ /* 0x004fea000383ffff */
[----:B------:R-:W-:Y:S05]  /*87e0*/  BRA `(.L_x_157) ;  /* 0xffffffa800047947 */ /* 0x000fea000383ffff */
.L_x_58:
[----:B------:R-:W-:-:S07]  /*87f0*/  MOV R0, UR5 ;  /* 0x0000000500007c02 */ /* 0x000fce0008000f00 */
.L_x_158:
[----:B-1----:R1:W2:Y:S02]  /*8800*/  SYNCS.PHASECHK.TRANS64.TRYWAIT P0, [R0+URZ], R3 ;  /* 0x00000003000075a7 */ /* 0x0022a400080011ff */
[----:B--2---:R-:W-:Y:S05]  /*8810*/  @!P0 NANOSLEEP.SYNCS 0x989680 ;  /* 0x009896800000895d */ /* 0x004fea0003900000 */
[----:B------:R-:W2:Y:S02]  /*8820*/  @!P0 SYNCS.PHASECHK.TRANS64 P0, [R0+URZ], R3 ;  /* 0x00000003000085a7 */ /* 0x000ea400080010ff */
[----:B--2---:R-:W-:Y:S05]  /*8830*/  @!P0 BRA `(.L_x_158) ;  /* 0xfffffffc00f08947 */ /* 0x004fea000383ffff */
[----:B------:R-:W-:Y:S05]  /*8840*/  BRA `(.L_x_159) ;  /* 0xffffffa800107947 */ /* 0x000fea000383ffff */
.L_x_59:
[----:B------:R-:W-:-:S07]  /*8850*/  MOV R0, UR5 ;  /* 0x0000000500007c02 */ /* 0x000fce0008000f00 */
.L_x_160:
[----:B-1----:R1:W2:Y:S02]  /*8860*/  SYNCS.PHASECHK.TRANS64.TRYWAIT P0, [R0+URZ], R3 ;  /* 0x00000003000075a7 */ /* 0x0022a400080011ff */
[----:B--2---:R-:W-:Y:S05]  /*8870*/  @!P0 NANOSLEEP.SYNCS 0x989680 ;  /* 0x009896800000895d */ /* 0x004fea0003900000 */
[----:B------:R-:W2:Y:S02]  /*8880*/  @!P0 SYNCS.PHASECHK.TRANS64 P0, [R0+URZ], R3 ;  /* 0x00000003000085a7 */ /* 0x000ea400080010ff */
[----:B--2---:R-:W-:Y:S05]  /*8890*/  @!P0 BRA `(.L_x_160) ;  /* 0xfffffffc00f08947 */ /* 0x004fea000383ffff */
[----:B------:R-:W-:Y:S05]  /*88a0*/  BRA `(.L_x_161) ;  /* 0xffffffa8001c7947 */ /* 0x000fea000383ffff */
.L_x_62:
[----:B--2---:R2:W3:Y:S02]  /*88b0*/  SYNCS.PHASECHK.TRANS64.TRYWAIT P0, [R2+URZ+0x1a0], R4 ;  /* 0x0001a004020075a7 */ /* 0x0044e400080011ff */
[----:B---3--:R-:W-:Y:S05]  /*88c0*/  @!P0 NANOSLEEP.SYNCS 0x989680 ;  /* 0x009896800000895d */ /* 0x008fea0003900000 */
[----:B------:R-:W3:Y:S02]  /*88d0*/  @!P0 SYNCS.PHASECHK.TRANS64 P0, [R2+URZ+0x1a0], R4 ;  /* 0x0001a004020085a7 */ /* 0x000ee400080010ff */
[----:B---3--:R-:W-:Y:S05]  /*88e0*/  @!P0 BRA `(.L_x_62) ;  /* 0xfffffffc00f08947 */ /* 0x008fea000383ffff */
[----:B------:R-:W-:Y:S05]  /*88f0*/  BRA `(.L_x_162) ;  /* 0xffffffa800787947 */ /* 0x000fea000383ffff */
.L_x_63:
[----:B------:R-:W-:-:S07]  /*8900*/  MOV R2, UR4 ;  /* 0x0000000400027c02 */ /* 0x000fce0008000f00 */
.L_x_163:
[----:B--2---:R2:W3:Y:S02]  /*8910*/  SYNCS.PHASECHK.TRANS64.TRYWAIT P0, [R2+URZ+0x150], R5 ;  /* 0x00015005020075a7 */ /* 0x0044e400080011ff */
[----:B---3--:R-:W-:Y:S05]  /*8920*/  @!P0 NANOSLEEP.SYNCS 0x989680 ;  /* 0x009896800000895d */ /* 0x008fea0003900000 */
[----:B------:R-:W3:Y:S02]  /*8930*/  @!P0 SYNCS.PHASECHK.TRANS64 P0, [R2+URZ+0x150], R5 ;  /* 0x00015005020085a7 */ /* 0x000ee400080010ff */
[----:B---3--:R-:W-:Y:S05]  /*8940*/  @!P0 BRA `(.L_x_163) ;  /* 0xfffffffc00f08947 */ /* 0x008fea000383ffff */
[----:B------:R-:W-:Y:S05]  /*8950*/  BRA `(.L_x_164) ;  /* 0xffffffa800887947 */ /* 0x000fea000383ffff */
.L_x_64:
[----:B--2---:R2:W3:Y:S02]  /*8960*/  SYNCS.PHASECHK.TRANS64.TRYWAIT P1, [R2+URZ+0x140], R4 ;  /* 0x00014004020075a7 */ /* 0x0044e400080211ff */
[----:B---3--:R-:W-:Y:S05]  /*8970*/  @!P1 NANOSLEEP.SYNCS 0x989680 ;  /* 0x009896800000995d */ /* 0x008fea0003900000 */
[----:B------:R-:W3:Y:S02]  /*8980*/  @!P1 SYNCS.PHASECHK.TRANS64 P1, [R2+URZ+0x140], R4 ;  /* 0x00014004020095a7 */ /* 0x000ee400080210ff */
[----:B---3--:R-:W-:Y:S05]  /*8990*/  @!P1 BRA `(.L_x_64) ;  /* 0xfffffffc00f09947 */ /* 0x008fea000383ffff */
[----:B------:R-:W-:Y:S05]  /*89a0*/  BRA `(.L_x_165) ;  /* 0xffffffa800b87947 */ /* 0x000fea000383ffff */
.L_x_67:
[----:B------:R-:W-:-:S07]  /*89b0*/  MOV R0, UR4 ;  /* 0x0000000400007c02 */ /* 0x000fce0008000f00 */
.L_x_166:
[----:B--2---:R2:W3:Y:S02]  /*89c0*/  SYNCS.PHASECHK.TRANS64.TRYWAIT P0, [R0+URZ+0x150], R2 ;  /* 0x00015002000075a7 */ /* 0x0044e400080011ff */
[----:B---3--:R-:W-:Y:S05]  /*89d0*/  @!P0 NANOSLEEP.SYNCS 0x989680 ;  /* 0x009896800000895d */ /* 0x008fea0003900000 */
[----:B------:R-:W3:Y:S02]  /*89e0*/  @!P0 SYNCS.PHASECHK.TRANS64 P0, [R0+URZ+0x150], R2 ;  /* 0x00015002000085a7 */ /* 0x000ee400080010ff */
[----:B---3--:R-:W-:Y:S05]  /*89f0*/  @!P0 BRA `(.L_x_166) ;  /* 0xfffffffc00f08947 */ /* 0x008fea000383ffff */
[----:B------:R-:W-:Y:S05]  /*8a00*/  BRA `(.L_x_66) ;  /* 0xffffffac000c7947 */ /* 0x000fea000383ffff */
.L_x_74:
[----:B-1----:R1:W2:Y:S02]  /*8a10*/  SYNCS.PHASECHK.TRANS64.TRYWAIT P1, [R0+URZ+0x140], R2 ;  /* 0x00014002000075a7 */ /* 0x0022a400080211ff */
[----:B--2---:R-:W-:Y:S05]  /*8a20*/  @!P1 NANOSLEEP.SYNCS 0x989680 ;  /* 0x009896800000995d */ /* 0x004fea0003900000 */
[----:B------:R-:W2:Y:S02]  /*8a30*/  @!P1 SYNCS.PHASECHK.TRANS64 P1, [R0+URZ+0x140], R2 ;  /* 0x00014002000095a7 */ /* 0x000ea400080210ff */
[----:B--2---:R-:W-:Y:S05]  /*8a40*/  @!P1 BRA `(.L_x_74) ;  /* 0xfffffffc00f09947 */ /* 0x004fea000383ffff */
[----:B------:R-:W-:Y:S05]  /*8a50*/  BRA `(.L_x_167) ;  /* 0xffffffb000707947 */ /* 0x000fea000383ffff */
.L_x_75:
[----:B------:R-:W-:-:S07]  /*8a60*/  MOV R2, UR23 ;  /* 0x0000001700027c02 */ /* 0x000fce0008000f00 */
.L_x_168:
[----:B-1----:R1:W2:Y:S02]  /*8a70*/  SYNCS.PHASECHK.TRANS64.TRYWAIT P0, [R2+URZ+0x180], R0 ;  /* 0x00018000020075a7 */ /* 0x0022a400080011ff */
[----:B--2---:R-:W-:Y:S05]  /*8a80*/  @!P0 NANOSLEEP.SYNCS 0x989680 ;  /* 0x009896800000895d */ /* 0x004fea0003900000 */
[----:B------:R-:W2:Y:S02]  /*8a90*/  @!P0 SYNCS.PHASECHK.TRANS64 P0, [R2+URZ+0x180], R0 ;  /* 0x00018000020085a7 */ /* 0x000ea400080010ff */
[----:B--2---:R-:W-:Y:S05]  /*8aa0*/  @!P0 BRA `(.L_x_168) ;  /* 0xfffffffc00f08947 */ /* 0x004fea000383ffff */
[----:B------:R-:W-:Y:S05]  /*8ab0*/  BRA `(.L_x_169) ;  /* 0xffffffb000c07947 */ /* 0x000fea000383ffff */
.L_x_78:
[----:B------:R-:W-:Y:S07]  /*8ac0*/  MOV R0, UR5 ;  /* 0x0000000500007c02 */ /* 0x000fee0008000f00 */
.L_x_170:
[----:B-1----:R1:W2:Y:S02]  /*8ad0*/  SYNCS.PHASECHK.TRANS64.TRYWAIT P0, [R0+URZ], R2 ;  /* 0x00000002000075a7 */ /* 0x0022a400080011ff */
[----:B--2---:R-:W-:Y:S05]  /*8ae0*/  @!P0 NANOSLEEP.SYNCS 0x989680 ;  /* 0x009896800000895d */ /* 0x004fea0003900000 */
[----:B------:R-:W2:Y:S02]  /*8af0*/  @!P0 SYNCS.PHASECHK.TRANS64 P0, [R0+URZ], R2 ;  /* 0x00000002000085a7 */ /* 0x000ea400080010ff */
[----:B--2---:R-:W-:Y:S05]  /*8b00*/  @!P0 BRA `(.L_x_170) ;  /* 0xfffffffc00f08947 */ /* 0x004fea000383ffff */
[----:B------:R-:W-:Y:S05]  /*8b10*/  BRA `(.L_x_77) ;  /* 0xffffffb000dc7947 */ /* 0x000fea000383ffff */
.L_x_81:
[----:B------:R-:W-:-:S07]  /*8b20*/  MOV R0, UR4 ;  /* 0x0000000400007c02 */ /* 0x000fce0008000f00 */
.L_x_171:
[----:B--2---:R2:W4:Y:S02]  /*8b30*/  SYNCS.PHASECHK.TRANS64.TRYWAIT P0, [R0+URZ], R2 ;  /* 0x00000002000075a7 */ /* 0x00452400080011ff */
[----:B----4-:R-:W-:Y:S05]  /*8b40*/  @!P0 NANOSLEEP.SYNCS 0x989680 ;  /* 0x009896800000895d */ /* 0x010fea0003900000 */
[----:B------:R-:W4:Y:S02]  /*8b50*/  @!P0 SYNCS.PHASECHK.TRANS64 P0, [R0+URZ], R2 ;  /* 0x00000002000085a7 */ /* 0x000f2400080010ff */
[----:B----4-:R-:W-:Y:S05]  /*8b60*/  @!P0 BRA `(.L_x_171) ;  /* 0xfffffffc00f08947 */ /* 0x010fea000383ffff */
[----:B------:R-:W-:Y:S05]  /*8b70*/  BRA `(.L_x_172) ;  /* 0xffffffb400907947 */ /* 0x000fea000383ffff */
.L_x_82:
[----:B------:R-:W-:-:S07]  /*8b80*/  MOV R0, UR5 ;  /* 0x0000000500007c02 */ /* 0x000fce0008000f00 */
.L_x_173:
[----:B-1----:R1:W2:Y:S02]  /*8b90*/  SYNCS.PHASECHK.TRANS64.TRYWAIT P0, [R0+URZ], R3 ;  /* 0x00000003000075a7 */ /* 0x0022a400080011ff */
[----:B--2---:R-:W-:Y:S05]  /*8ba0*/  @!P0 NANOSLEEP.SYNCS 0x989680 ;  /* 0x009896800000895d */ /* 0x004fea0003900000 */
[----:B------:R-:W2:Y:S02]  /*8bb0*/  @!P0 SYNCS.PHASECHK.TRANS64 P0, [R0+URZ], R3 ;  /* 0x00000003000085a7 */ /* 0x000ea400080010ff */
[----:B--2---:R-:W-:Y:S05]  /*8bc0*/  @!P0 BRA `(.L_x_173) ;  /* 0xfffffffc00f08947 */ /* 0x004fea000383ffff */
[----:B------:R-:W-:Y:S05]  /*8bd0*/  BRA `(.L_x_174) ;  /* 0xffffffb4009c7947 */ /* 0x000fea000383ffff */
.L_x_83:
[----:B------:R-:W-:-:S07]  /*8be0*/  MOV R0, UR5 ;  /* 0x0000000500007c02 */ /* 0x000fce0008000f00 */
.L_x_175:
[----:B-1----:R1:W2:Y:S02]  /*8bf0*/  SYNCS.PHASECHK.TRANS64.TRYWAIT P0, [R0+URZ], R3 ;  /* 0x00000003000075a7 */ /* 0x0022a400080011ff */
[----:B--2---:R-:W-:Y:S05]  /*8c00*/  @!P0 NANOSLEEP.SYNCS 0x989680 ;  /* 0x009896800000895d */ /* 0x004fea0003900000 */
[----:B------:R-:W2:Y:S02]  /*8c10*/  @!P0 SYNCS.PHASECHK.TRANS64 P0, [R0+URZ], R3 ;  /* 0x00000003000085a7 */ /* 0x000ea400080010ff */
[----:B--2---:R-:W-:Y:S05]  /*8c20*/  @!P0 BRA `(.L_x_175) ;  /* 0xfffffffc00f08947 */ /* 0x004fea000383ffff */
[----:B------:R-:W-:Y:S05]  /*8c30*/  BRA `(.L_x_176) ;  /* 0xffffffb400a87947 */ /* 0x000fea000383ffff */
.L_x_84:
[----:B-1----:R-:W-:-:S07]  /*8c40*/  MOV R0, UR4 ;  /* 0x0000000400007c02 */ /* 0x002fce0008000f00 */
.L_x_177:
[----:B-1----:R1:W2:Y:S02]  /*8c50*/  SYNCS.PHASECHK.TRANS64.TRYWAIT P0, [R0+URZ], R2 ;  /* 0x00000002000075a7 */ /* 0x0022a400080011ff */
[----:B--2---:R-:W-:Y:S05]  /*8c60*/  @!P0 NANOSLEEP.SYNCS 0x989680 ;  /* 0x009896800000895d */ /* 0x004fea0003900000 */
[----:B------:R-:W2:Y:S02]  /*8c70*/  @!P0 SYNCS.PHASECHK.TRANS64 P0, [R0+URZ], R2 ;  /* 0x00000002000085a7 */ /* 0x000ea400080010ff */
[----:B--2---:R-:W-:Y:S05]  /*8c80*/  @!P0 BRA `(.L_x_177) ;  /* 0xfffffffc00f08947 */ /* 0x004fea000383ffff */
[----:B------:R-:W-:Y:S05]  /*8c90*/  BRA `(.L_x_178) ;  /* 0xffffffb400b47947 */ /* 0x000fea000383ffff */
.L_x_89:
[----:B--2---:R2:W3:Y:S02]  /*8ca0*/  SYNCS.PHASECHK.TRANS64.TRYWAIT P0, [R8+URZ+0x140], R0 ;  /* 0x00014000080075a7 */ /* 0x0044e400080011ff */
[----:B---3--:R-:W-:Y:S05]  /*8cb0*/  @!P0 NANOSLEEP.SYNCS 0x989680 ;  /* 0x009896800000895d */ /* 0x008fea0003900000 */
[----:B------:R-:W3:Y:S02]  /*8cc0*/  @!P0 SYNCS.PHASECHK.TRANS64 P0, [R8+URZ+0x140], R0 ;  /* 0x00014000080085a7 */ /* 0x000ee400080010ff */
[----:B---3--:R-:W-:Y:S05]  /*8cd0*/  @!P0 BRA `(.L_x_89) ;  /* 0xfffffffc00f08947 */ /* 0x008fea000383ffff */
[----:B------:R-:W-:Y:S05]  /*8ce0*/  BRA `(.L_x_179) ;  /* 0xffffffb800e07947 */ /* 0x000fea000383ffff */
.L_x_92:
[----:B--2---:R-:W-:Y:S07]  /*8cf0*/  MOV R0, UR21 ;  /* 0x0000001500007c02 */ /* 0x004fee0008000f00 */
.L_x_180:
[----:B--2---:R2:W3:Y:S02]  /*8d00*/  SYNCS.PHASECHK.TRANS64.TRYWAIT P1, [R0+URZ+0x138], R2 ;  /* 0x00013802000075a7 */ /* 0x0044e400080211ff */
[----:B---3--:R-:W-:Y:S05]  /*8d10*/  @!P1 NANOSLEEP.SYNCS 0x989680 ;  /* 0x009896800000995d */ /* 0x008fea0003900000 */
[----:B------:R-:W3:Y:S02]  /*8d20*/  @!P1 SYNCS.PHASECHK.TRANS64 P1, [R0+URZ+0x138], R2 ;  /* 0x00013802000095a7 */ /* 0x000ee400080210ff */
[----:B---3--:R-:W-:Y:S05]  /*8d30*/  @!P1 BRA `(.L_x_180) ;  /* 0xfffffffc00f09947 */ /* 0x008fea000383ffff */
[----:B------:R-:W-:Y:S05]  /*8d40*/  BRA `(.L_x_91) ;  /* 0xffffffc0005c7947 */ /* 0x000fea000383ffff */
.L_x_95:
[----:B--2---:R-:W-:Y:S07]  /*8d50*/  MOV R0, UR21 ;  /* 0x0000001500007c02 */ /* 0x004fee0008000f00 */
.L_x_181:
[----:B--2---:R2:W3:Y:S02]  /*8d60*/  SYNCS.PHASECHK.TRANS64.TRYWAIT P0, [R0+URZ+0x120], R4 ;  /* 0x00012004000075a7 */ /* 0x0044e400080011ff */
[----:B---3--:R-:W-:Y:S05]  /*8d70*/  @!P0 NANOSLEEP.SYNCS 0x989680 ;  /* 0x009896800000895d */ /* 0x008fea0003900000 */
[----:B------:R-:W3:Y:S02]  /*8d80*/  @!P0 SYNCS.PHASECHK.TRANS64 P0, [R0+URZ+0x120], R4 ;  /* 0x00012004000085a7 */ /* 0x000ee400080010ff */
[----:B---3--:R-:W-:Y:S05]  /*8d90*/  @!P0 BRA `(.L_x_181) ;  /* 0xfffffffc00f08947 */ /* 0x008fea000383ffff */
[----:B------:R-:W-:Y:S05]  /*8da0*/  BRA `(.L_x_182) ;  /* 0xffffffc000b47947 */ /* 0x000fea000383ffff */
.L_x_96:
[----:B------:R-:W-:Y:S07]  /*8db0*/  MOV R0, UR21 ;  /* 0x0000001500007c02 */ /* 0x000fee0008000f00 */
.L_x_183:
[----:B--2---:R2:W3:Y:S02]  /*8dc0*/  SYNCS.PHASECHK.TRANS64.TRYWAIT P0, [R0+URZ+0x128], R4 ;  /* 0x00012804000075a7 */ /* 0x0044e400080011ff */
[----:B---3--:R-:W-:Y:S05]  /*8dd0*/  @!P0 NANOSLEEP.SYNCS 0x989680 ;  /* 0x009896800000895d */ /* 0x008fea0003900000 */
[----:B------:R-:W3:Y:S02]  /*8de0*/  @!P0 SYNCS.PHASECHK.TRANS64 P0, [R0+URZ+0x128], R4 ;  /* 0x00012804000085a7 */ /* 0x000ee400080010ff */
[----:B---3--:R-:W-:Y:S05]  /*8df0*/  @!P0 BRA `(.L_x_183) ;  /* 0xfffffffc00f08947 */ /* 0x008fea000383ffff */
[----:B------:R-:W-:Y:S05]  /*8e00*/  BRA `(.L_x_184) ;  /* 0xffffffc000f87947 */ /* 0x000fea000383ffff */
.L_x_98:
[----:B------:R-:W-:-:S07]  /*8e10*/  MOV R0, UR21 ;  /* 0x0000001500007c02 */ /* 0x000fce0008000f00 */
.L_x_185:
[----:B---3--:R3:W4:Y:S02]  /*8e20*/  SYNCS.PHASECHK.TRANS64.TRYWAIT P0, [R0+URZ+0x120], R2 ;  /* 0x00012002000075a7 */ /* 0x00872400080011ff */
[----:B----4-:R-:W-:Y:S05]  /*8e30*/  @!P0 NANOSLEEP.SYNCS 0x989680 ;  /* 0x009896800000895d */ /* 0x010fea0003900000 */
[----:B------:R-:W4:Y:S02]  /*8e40*/  @!P0 SYNCS.PHASECHK.TRANS64 P0, [R0+URZ+0x120], R2 ;  /* 0x00012002000085a7 */ /* 0x000f2400080010ff */
[----:B----4-:R-:W-:Y:S05]  /*8e50*/  @!P0 BRA `(.L_x_185) ;  /* 0xfffffffc00f08947 */ /* 0x010fea000383ffff */
[----:B------:R-:W-:Y:S05]  /*8e60*/  BRA `(.L_x_186) ;  /* 0xffffffc4006c7947 */ /* 0x000fea000383ffff */
.L_x_100:
[----:B-1----:R1:W2:Y:S02]  /*8e70*/  SYNCS.PHASECHK.TRANS64.TRYWAIT P0, [R3+URZ+0x140], R0 ;  /* 0x00014000030075a7 */ /* 0x0022a400080011ff */
[----:B--2---:R-:W-:Y:S05]  /*8e80*/  @!P0 NANOSLEEP.SYNCS 0x989680 ;  /* 0x009896800000895d */ /* 0x004fea0003900000 */
[----:B------:R-:W2:Y:S02]  /*8e90*/  @!P0 SYNCS.PHASECHK.TRANS64 P0, [R3+URZ+0x140], R0 ;  /* 0x00014000030085a7 */ /* 0x000ea400080010ff */
[----:B--2---:R-:W-:Y:S05]  /*8ea0*/  @!P0 BRA `(.L_x_100) ;  /* 0xfffffffc00f08947 */ /* 0x004fea000383ffff */
[----:B------:R-:W-:Y:S05]  /*8eb0*/  BRA `(.L_x_187) ;  /* 0xffffffc8002c7947 */ /* 0x000fea000383ffff */
.L_x_111:
[----:B-1----:R1:W2:Y:S02]  /*8ec0*/  SYNCS.PHASECHK.TRANS64.TRYWAIT P1, [R3+URZ+0x110], R0 ;  /* 0x00011000030075a7 */ /* 0x0022a400080211ff */
[----:B--2---:R-:W-:Y:S05]  /*8ed0*/  @!P1 NANOSLEEP.SYNCS 0x989680 ;  /* 0x009896800000995d */ /* 0x004fea0003900000 */
[----:B------:R-:W2:Y:S02]  /*8ee0*/  @!P1 SYNCS.PHASECHK.TRANS64 P1, [R3+URZ+0x110], R0 ;  /* 0x00011000030095a7 */ /* 0x000ea400080210ff */
[----:B--2---:R-:W-:Y:S05]  /*8ef0*/  @!P1 BRA `(.L_x_111) ;  /* 0xfffffffc00f09947 */ /* 0x004fea000383ffff */
[----:B------:R-:W-:Y:S05]  /*8f00*/  BRA `(.L_x_110) ;  /* 0xffffffd4009c7947 */ /* 0x000fea000383ffff */
.L_x_113:
[----:B-1----:R1:W2:Y:S02]  /*8f10*/  SYNCS.PHASECHK.TRANS64.TRYWAIT P0, [R43+URZ+0x160], R4 ;  /* 0x000160042b0075a7 */ /* 0x0022a400080011ff */
[----:B--2---:R-:W-:Y:S05]  /*8f20*/  @!P0 NANOSLEEP.SYNCS 0x989680 ;  /* 0x009896800000895d */ /* 0x004fea0003900000 */
[----:B------:R-:W2:Y:S02]  /*8f30*/  @!P0 SYNCS.PHASECHK.TRANS64 P0, [R43+URZ+0x160], R4 ;  /* 0x000160042b0085a7 */ /* 0x000ea400080010ff */
[----:B--2---:R-:W-:Y:S05]  /*8f40*/  @!P0 BRA `(.L_x_113) ;  /* 0xfffffffc00f08947 */ /* 0x004fea000383ffff */
[----:B------:R-:W-:Y:S05]  /*8f50*/  BRA `(.L_x_112) ;  /* 0xffffffd400f07947 */ /* 0x000fea000383ffff */
.L_x_121:
[----:B--2---:R2:W3:Y:S02]  /*8f60*/  SYNCS.PHASECHK.TRANS64.TRYWAIT P0, [R3+URZ+0x110], R0 ;  /* 0x00011000030075a7 */ /* 0x0044e400080011ff */
[----:B---3--:R-:W-:Y:S05]  /*8f70*/  @!P0 NANOSLEEP.SYNCS 0x989680 ;  /* 0x009896800000895d */ /* 0x008fea0003900000 */
[----:B------:R-:W3:Y:S02]  /*8f80*/  @!P0 SYNCS.PHASECHK.TRANS64 P0, [R3+URZ+0x110], R0 ;  /* 0x00011000030085a7 */ /* 0x000ee400080010ff */
[----:B---3--:R-:W-:Y:S05]  /*8f90*/  @!P0 BRA `(.L_x_121) ;  /* 0xfffffffc00f08947 */ /* 0x008fea000383ffff */
[----:B------:R-:W-:Y:S05]  /*8fa0*/  BRA `(.L_x_120) ;  /* 0xffffffe000e47947 */ /* 0x000fea000383ffff */
        .weak           $__internal_0_$__cuda_sm10x_tcgen05_guardrail_trap_col_being_dealloced_not_returned_by_alloc
        .type           $__internal_0_$__cuda_sm10x_tcgen05_guardrail_trap_col_being_dealloced_not_returned_by_alloc,@function
        .size           $__internal_0_$__cuda_sm10x_tcgen05_guardrail_trap_col_being_dealloced_not_returned_by_alloc,($__internal_1_$__cuda_sm10x_tcgen05_guardrail_trap_phase_invalid_during_alloc - $__internal_0_$__cuda_sm10x_tcgen05_guardrail_trap_col_being_dealloced_not_returned_by_alloc)
$__internal_0_$__cuda_sm10x_tcgen05_guardrail_trap_col_being_dealloced_not_returned_by_alloc:
[----:B------:R-:W-:Y:S05]  /*8fb0*/  BPT.TRAP 0x1 ;  /* 0x000000040000795c */ /* 0x000fea0000300000 */
[----:B------:R-:W-:-:S04]  /*8fc0*/  HFMA2 R3, -RZ, RZ, 0, 0 ;  /* 0x00000000ff037431 */ /* 0x000fc800000001ff */
[----:B------:R-:W-:Y:S05]  /*8fd0*/  RET.REL.NODEC R2 `(_ZN7cutlass13device_kernelINS_4gemm6kernel13GemmUniversalIN4cute5tupleIJiiiiEEENS1_10collective13CollectiveMmaINS1_35MainloopSm100TmaUmmaWarpSpecializedILi17ELi2ELi4ENS5_IJNS4_1CILi2EEENSA_ILi1EEESC_EEEEENS5_IJNSA_ILi64EEENSA_ILi128EEESF_EEEaNS5_IJlSC_lEEEaSI_NS4_8TiledMMAINS4_8MMA_AtomIJNS4_15SM100_MMA_S8_SSIaaiLi64ELi128ELNS4_4UMMA5MajorE0ELSN_0ELNSM_8SaturateE0EEEEEENS4_6LayoutINS5_IJSC_SC_SC_EEENS5_IJNSA_ILi0EEEST_ST_EEEEENS5_IJNS4_10UnderscoreESW_SW_EEEEENS4_13SM90_TMA_LOADENS4_14ComposedLayoutINS4_7SwizzleILi2ELi4ELi3EEENS4_18smem_ptr_flag_bitsILi8EEENSR_INS5_IJNSA_ILi8EEESF_EEENS5_IJSF_SC_EEEEEEEvNS4_8identityENS4_23SM90_TMA_LOAD_MULTICASTES19_vS1A_EENS_8epilogue10collective18CollectiveEpilogueINS1D_23Sm100TmaWarpSpecializedILi2ELi2ELi32ELb0ELb0EEEJSH_NS5_IJNSR_ISF_SC_EES1I_EEEaSI_aSI_NS1D_6fusion15FusionCallbacksIS1H_NS1K_17LinearCombinationIaiaiLNS_15FloatRoundStyleE2EEESH_S1J_JEEENS4_5SM1004TMEM4LOAD26SM100_TMEM_LOAD_16dp32b32xESZ_S19_NS4_39AutoVectorizingCopyWithAssumedAlignmentILi128EEENS4_14SM90_TMA_STOREES19_S1V_S1V_EEEvvEEEEvNT_6ParamsE) ;  /* 0xffffff7002087950 */ /* 0x000fea0003c3ffff */
        .weak           $__internal_1_$__cuda_sm10x_tcgen05_guardrail_trap_phase_invalid_during_alloc
        .type           $__internal_1_$__cuda_sm10x_tcgen05_guardrail_trap_phase_invalid_during_alloc,@function
        .size           $__internal_1_$__cuda_sm10x_tcgen05_guardrail_trap_phase_invalid_during_alloc,($__internal_2_$__cuda_sm10x_tcgen05_guardrail_trap_unallocated_columns_being_dealloced - $__internal_1_$__cuda_sm10x_tcgen05_guardrail_trap_phase_invalid_during_alloc)
$__internal_1_$__cuda_sm10x_tcgen05_guardrail_trap_phase_invalid_during_alloc:
[----:B------:R-:W-:Y:S05]  /*8fe0*/  BPT.TRAP 0x1 ;  /* 0x000000040000795c */ /* 0x000fea0000300000 */
[----:B------:R-:W-:-:S04]  /*8ff0*/  MOV R5, 0x0 ;  /* 0x0000000000057802 */ /* 0x000fc80000000f00 */
[----:B------:R-:W-:Y:S05]  /*9000*/  RET.REL.NODEC R4 `(_ZN7cutlass13device_kernelINS_4gemm6kernel13GemmUniversalIN4cute5tupleIJiiiiEEENS1_10collective13CollectiveMmaINS1_35MainloopSm100TmaUmmaWarpSpecializedILi17ELi2ELi4ENS5_IJNS4_1CILi2EEENSA_ILi1EEESC_EEEEENS5_IJNSA_ILi64EEENSA_ILi128EEESF_EEEaNS5_IJlSC_lEEEaSI_NS4_8TiledMMAINS4_8MMA_AtomIJNS4_15SM100_MMA_S8_SSIaaiLi64ELi128ELNS4_4UMMA5MajorE0ELSN_0ELNSM_8SaturateE0EEEEEENS4_6LayoutINS5_IJSC_SC_SC_EEENS5_IJNSA_ILi0EEEST_ST_EEEEENS5_IJNS4_10UnderscoreESW_SW_EEEEENS4_13SM90_TMA_LOADENS4_14ComposedLayoutINS4_7SwizzleILi2ELi4ELi3EEENS4_18smem_ptr_flag_bitsILi8EEENSR_INS5_IJNSA_ILi8EEESF_EEENS5_IJSF_SC_EEEEEEEvNS4_8identityENS4_23SM90_TMA_LOAD_MULTICASTES19_vS1A_EENS_8epilogue10collective18CollectiveEpilogueINS1D_23Sm100TmaWarpSpecializedILi2ELi2ELi32ELb0ELb0EEEJSH_NS5_IJNSR_ISF_SC_EES1I_EEEaSI_aSI_NS1D_6fusion15FusionCallbacksIS1H_NS1K_17LinearCombinationIaiaiLNS_15FloatRoundStyleE2EEESH_S1J_JEEENS4_5SM1004TMEM4LOAD26SM100_TMEM_LOAD_16dp32b32xESZ_S19_NS4_39AutoVectorizingCopyWithAssumedAlignmentILi128EEENS4_14SM90_TMA_STOREES19_S1V_S1V_EEEvvEEEEvNT_6ParamsE) ;  /* 0xffffff6c04fc7950 */ /* 0x000fea0003c3ffff */
        .weak           $__internal_2_$__cuda_sm10x_tcgen05_guardrail_trap_unallocated_columns_being_dealloced
        .type           $__internal_2_$__cuda_sm10x_tcgen05_guardrail_trap_unallocated_columns_being_dealloced,@function
        .size           $__internal_2_$__cuda_sm10x_tcgen05_guardrail_trap_unallocated_columns_being_dealloced,(.L_x_189 - $__internal_2_$__cuda_sm10x_tcgen05_guardrail_trap_unallocated_columns_being_dealloced)
$__internal_2_$__cuda_sm10x_tcgen05_guardrail_trap_unallocated_columns_being_dealloced:
[----:B------:R-:W-:Y:S05]  /*9010*/  BPT.TRAP 0x1 ;  /* 0x000000040000795c */ /* 0x000fea0000300000 */
[----:B------:R-:W-:-:S04]  /*9020*/  HFMA2 R3, -RZ, RZ, 0, 0 ;  /* 0x00000000ff037431 */ /* 0x000fc800000001ff */
[----:B------:R-:W-:Y:S05]  /*9030*/  RET.REL.NODEC R2 `(_ZN7cutlass13device_kernelINS_4gemm6kernel13GemmUniversalIN4cute5tupleIJiiiiEEENS1_10collective13CollectiveMmaINS1_35MainloopSm100TmaUmmaWarpSpecializedILi17ELi2ELi4ENS5_IJNS4_1CILi2EEENSA_ILi1EEESC_EEEEENS5_IJNSA_ILi64EEENSA_ILi128EEESF_EEEaNS5_IJlSC_lEEEaSI_NS4_8TiledMMAINS4_8MMA_AtomIJNS4_15SM100_MMA_S8_SSIaaiLi64ELi128ELNS4_4UMMA5MajorE0ELSN_0ELNSM_8SaturateE0EEEEEENS4_6LayoutINS5_IJSC_SC_SC_EEENS5_IJNSA_ILi0EEEST_ST_EEEEENS5_IJNS4_10UnderscoreESW_SW_EEEEENS4_13SM90_TMA_LOADENS4_14ComposedLayoutINS4_7SwizzleILi2ELi4ELi3EEENS4_18smem_ptr_flag_bitsILi8EEENSR_INS5_IJNSA_ILi8EEESF_EEENS5_IJSF_SC_EEEEEEEvNS4_8identityENS4_23SM90_TMA_LOAD_MULTICASTES19_vS1A_EENS_8epilogue10collective18CollectiveEpilogueINS1D_23Sm100TmaWarpSpecializedILi2ELi2ELi32ELb0ELb0EEEJSH_NS5_IJNSR_ISF_SC_EES1I_EEEaSI_aSI_NS1D_6fusion15FusionCallbacksIS1H_NS1K_17LinearCombinationIaiaiLNS_15FloatRoundStyleE2EEESH_S1J_JEEENS4_5SM1004TMEM4LOAD26SM100_TMEM_LOAD_16dp32b32xESZ_S19_NS4_39AutoVectorizingCopyWithAssumedAlignmentILi128EEENS4_14SM90_TMA_STOREES19_S1V_S1V_EEEvvEEEEvNT_6ParamsE) ;  /* 0xffffff6c02f07950 */ /* 0x000fea0003c3ffff */
.L_x_188:
[----:B------:R-:W-:-:S00]  /*9040*/  BRA `(.L_x_188) ;  /* 0xfffffffc00fc7947 */ /* 0x000fc0000383ffff */
[----:B------:R-:W-:-:S00]  /*9050*/  NOP ;  /* 0x0000000000007918 */ /* 0x000fc00000000000 */
        /* <DEDUP_REMOVED lines=10> */
.L_x_189:


//--------------------- .nv.global.init           --------------------------
	.section	.nv.global.init,"aw",@progbits
.nv.global.init:
	.type		$str$27,@object
	.size		$str$27,($str$28 - $str$27)
$str$27:
        /*0000*/ 	.byte	0x28, 0x61, 0x64, 0x64, 0x72, 0x65, 0x73, 0x73, 0x20, 0x26, 0x20, 0x6d, 0x61, 0x73, 0x6b, 0x29
        /*0010*/ 	.byte	0x20, 0x3d, 0x3d, 0x20, 0x30, 0x00
	.type		$str$28,@object
	.size		$str$28,($str$26 - $str$28)
$str$28:
        /*0016*/ 	.byte	0x2f, 0x74, 0x6d, 0x70, 0x2f, 0x63, 0x75, 0x74, 0x6c, 0x61, 0x73, 0x73, 0x5f, 0x73, 0x77, 0x65
        /*0026*/ 	.byte	0x65, 0x70, 0x5f, 0x73, 0x72, 0x63, 0x2f, 0x69, 0x6e, 0x63, 0x6c, 0x75, 0x64, 0x65, 0x2f, 0x63
        /*0036*/ 	.byte	0x75, 0x74, 0x65, 0x2f, 0x70, 0x6f, 0x69, 0x6e, 0x74, 0x65, 0x72, 0x5f, 0x66, 0x6c, 0x61, 0x67
        /*0046*/ 	.byte	0x67, 0x65, 0x64, 0x2e, 0x68, 0x70, 0x70, 0x00
	.type		$str$26,@object
	.size		$str$26,($str$25 - $str$26)
$str$26:
        /*004e*/ 	.byte	0x2f, 0x74, 0x6d, 0x70, 0x2f, 0x63, 0x75, 0x74, 0x6c, 0x61, 0x73, 0x73, 0x5f, 0x73, 0x77, 0x65
        /*005e*/ 	.byte	0x65, 0x70, 0x5f, 0x73, 0x72, 0x63, 0x2f, 0x69, 0x6e, 0x63, 0x6c, 0x75, 0x64, 0x65, 0x2f, 0x63
        /*006e*/ 	.byte	0x75, 0x74, 0x65, 0x2f, 0x61, 0x74, 0x6f, 0x6d, 0x2f, 0x63, 0x6f, 0x70, 0x79, 0x5f, 0x74, 0x72
        /*007e*/ 	.byte	0x61, 0x69, 0x74, 0x73, 0x5f, 0x73, 0x6d, 0x31, 0x30, 0x30, 0x2e, 0x68, 0x70, 0x70, 0x00
	.type		$str$25,@object
	.size		$str$25,(__unnamed_1 - $str$25)
$str$25:
        /*008d*/ 	.byte	0x28, 0x28, 0x75, 0x69, 0x6e, 0x74, 0x33, 0x32, 0x5f, 0x74, 0x28, 0x74, 0x68, 0x72, 0x65, 0x61
        /*009d*/ 	.byte	0x64, 0x49, 0x64, 0x78, 0x2e, 0x78, 0x29, 0x20, 0x2f, 0x20, 0x33, 0x32, 0x29, 0x20, 0x25, 0x20
        /*00ad*/ 	.byte	0x34, 0x29, 0x20, 0x3d, 0x3d, 0x20, 0x28, 0x28, 0x28, 0x74, 0x6d, 0x65, 0x6d, 0x5f, 0x61, 0x64
        /*00bd*/ 	.byte	0x64, 0x72, 0x20, 0x3e, 0x3e, 0x20, 0x31, 0x36, 0x29, 0x20, 0x2f, 0x20, 0x33, 0x32, 0x29, 0x20
        /*00cd*/ 	.byte	0x25, 0x20, 0x34, 0x29, 0x00
	.type		__unnamed_1,@object
	.size		__unnamed_1,(__unnamed_2 - __unnamed_1)
__unnamed_1:
        /*00d2*/ 	.byte	0x61, 0x75, 0x74, 0x6f, 0x20, 0x63, 0x75, 0x74, 0x65, 0x3a, 0x3a, 0x61, 0x73, 0x5f, 0x70, 0x6f
        /* <DEDUP_REMOVED lines=24> */
        /*0262*/ 	.byte	0x00
	.type		__unnamed_2,@object
	.size		__unnamed_2,(.L_2 - __unnamed_2)
__unnamed_2:
        /* <DEDUP_REMOVED lines=41> */
.L_2:


//--------------------- .nv.shared._ZN7cutlass13device_kernelINS_4gemm6kernel13GemmUniversalIN4cute5tupleIJiiiiEEENS1_10collective13CollectiveMmaINS1_35MainloopSm100TmaUmmaWarpSpecializedILi17ELi2ELi4ENS5_IJNS4_1CILi2EEENSA_ILi1EEESC_EEEEENS5_IJNSA_ILi64EEENSA_ILi128EEESF_EEEaNS5_IJlSC_lEEEaSI_NS4_8TiledMMAINS4_8MMA_AtomIJNS4_15SM100_MMA_S8_SSIaaiLi64ELi128ELNS4_4UMMA5MajorE0ELSN_0ELNSM_8SaturateE0EEEEEENS4_6LayoutINS5_IJSC_SC_SC_EEENS5_IJNSA_ILi0EEEST_ST_EEEEENS5_IJNS4_10UnderscoreESW_SW_EEEEENS4_13SM90_TMA_LOADENS4_14ComposedLayoutINS4_7SwizzleILi2ELi4ELi3EEENS4_18smem_ptr_flag_bitsILi8EEENSR_INS5_IJNSA_ILi8EEESF_EEENS5_IJSF_SC_EEEEEEEvNS4_8identityENS4_23SM90_TMA_LOAD_MULTICASTES19_vS1A_EENS_8epilogue10collective18CollectiveEpilogueINS1D_23Sm100TmaWarpSpecializedILi2ELi2ELi32ELb0ELb0EEEJSH_NS5_IJNSR_ISF_SC_EES1I_EEEaSI_aSI_NS1D_6fusion15FusionCallbacksIS1H_NS1K_17LinearCombinationIaiaiLNS_15FloatRoundStyleE2EEESH_S1J_JEEENS4_5SM1004TMEM4LOAD26SM100_TMEM_LOAD_16dp32b32xESZ_S19_NS4_39AutoVectorizingCopyWithAssumedAlignmentILi128EEENS4_14SM90_TMA_STOREES19_S1V_S1V_EEEvvEEEEvNT_6ParamsE --------------------------
	.section	.nv.shared._ZN7cutlass13device_kernelINS_4gemm6kernel13GemmUniversalIN4cute5tupleIJiiiiEEENS1_10collective13CollectiveMmaINS1_35MainloopSm100TmaUmmaWarpSpecializedILi17ELi2ELi4ENS5_IJNS4_1CILi2EEENSA_ILi1EEESC_EEEEENS5_IJNSA_ILi64EEENSA_ILi128EEESF_EEEaNS5_IJlSC_lEEEaSI_NS4_8TiledMMAINS4_8MMA_AtomIJNS4_15SM100_MMA_S8_SSIaaiLi64ELi128ELNS4_4UMMA5MajorE0ELSN_0ELNSM_8SaturateE0EEEEEENS4_6LayoutINS5_IJSC_SC_SC_EEENS5_IJNSA_ILi0EEEST_ST_EEEEENS5_IJNS4_10UnderscoreESW_SW_EEEEENS4_13SM90_TMA_LOADENS4_14ComposedLayoutINS4_7SwizzleILi2ELi4ELi3EEENS4_18smem_ptr_flag_bitsILi8EEENSR_INS5_IJNSA_ILi8EEESF_EEENS5_IJSF_SC_EEEEEEEvNS4_8identityENS4_23SM90_TMA_LOAD_MULTICASTES19_vS1A_EENS_8epilogue10collective18CollectiveEpilogueINS1D_23Sm100TmaWarpSpecializedILi2ELi2ELi32ELb0ELb0EEEJSH_NS5_IJNSR_ISF_SC_EES1I_EEEaSI_aSI_NS1D_6fusion15FusionCallbacksIS1H_NS1K_17LinearCombinationIaiaiLNS_15FloatRoundStyleE2EEESH_S1J_JEEENS4_5SM1004TMEM4LOAD26SM100_TMEM_LOAD_16dp32b32xESZ_S19_NS4_39AutoVectorizingCopyWithAssumedAlignmentILi128EEENS4_14SM90_TMA_STOREES19_S1V_S1V_EEEvvEEEEvNT_6ParamsE,"aw",@nobits
	.sectionflags	@""
	.align	16
	.zero		1024


//--------------------- .nv.shared.reserved.0     --------------------------
	.section	.nv.shared.reserved.0,"aw",@nobits
	.weak		__nv_reservedSMEM_offset_0_alias
	.size		__nv_reservedSMEM_offset_0_alias, 0, 64
	.other		__nv_reservedSMEM_offset_0_alias,@"STO_CUDA_RESERVED_SHARED STV_DEFAULT"
__nv_reservedSMEM_offset_0_alias:
	.zero		0
.nv.shared.reserved.0:
	.zero		64
	.weak		__nv_reservedSMEM_tcgen05_partition
	.type		__nv_reservedSMEM_tcgen05_partition,@object
	.size		__nv_reservedSMEM_tcgen05_partition,(.L_0 - __nv_reservedSMEM_tcgen05_partition)
__nv_reservedSMEM_tcgen05_partition:
	.zero		32
.L_0:


//--------------------- .nv.global                --------------------------
	.section	.nv.global,"aw",@nobits
.nv.global:
	.type		_ZN40_INTERNAL_49ddc914_4_k_cu_2c60bffc_300014cute1_E,@object
	.size		_ZN40_INTERNAL_49ddc914_4_k_cu_2c60bffc_300014cute1_E,(_ZN40_INTERNAL_49ddc914_4_k_cu_2c60bffc_300014cuda3std3__45__cpo6cbeginE - _ZN40_INTERNAL_49ddc914_4_k_cu_2c60bffc_300014cute1_E)
_ZN40_INTERNAL_49ddc914_4_k_cu_2c60bffc_300014cute1_E:
	.zero		1
	.type		_ZN40_INTERNAL_49ddc914_4_k_cu_2c60bffc_300014cuda3std3__45__cpo6cbeginE,@object
	.size		_ZN40_INTERNAL_49ddc914_4_k_cu_2c60bffc_300014cuda3std3__45__cpo6cbeginE,(_ZN40_INTERNAL_49ddc914_4_k_cu_2c60bffc_300014cuda3std3__48in_placeE - _ZN40_INTERNAL_49ddc914_4_k_cu_2c60bffc_300014cuda3std3__45__cpo6cbeginE)
_ZN40_INTERNAL_49ddc914_4_k_cu_2c60bffc_300014cuda3std3__45__cpo6cbeginE:
	.zero		1
	.type		_ZN40_INTERNAL_49ddc914_4_k_cu_2c60bffc_300014cuda3std3__48in_placeE,@object
	.size		_ZN40_INTERNAL_49ddc914_4_k_cu_2c60bffc_300014cuda3std3__48in_placeE,(_ZN40_INTERNAL_49ddc914_4_k_cu_2c60bffc_300014cuda3std6ranges3__45__cpo9iter_moveE - _ZN40_INTERNAL_49ddc914_4_k_cu_2c60bffc_300014cuda3std3__48in_placeE)
_ZN40_INTERNAL_49ddc914_4_k_cu_2c60bffc_300014cuda3std3__48in_placeE:
	.zero		1
	.type		_ZN40_INTERNAL_49ddc914_4_k_cu_2c60bffc_300014cuda3std6ranges3__45__cpo9iter_moveE,@object
	.size		_ZN40_INTERNAL_49ddc914_4_k_cu_2c60bffc_300014cuda3std6ranges3__45__cpo9iter_moveE,(_ZN40_INTERNAL_49ddc914_4_k_cu_2c60bffc_300014cuda3std3__45__cpo5beginE - _ZN40_INTERNAL_49ddc914_4_k_cu_2c60bffc_300014cuda3std6ranges3__45__cpo9iter_moveE)
_ZN40_INTERNAL_49ddc914_4_k_cu_2c60bffc_300014cuda3std6ranges3__45__cpo9iter_moveE:
	.zero		1
	.type		_ZN40_INTERNAL_49ddc914_4_k_cu_2c60bffc_300014cuda3std3__45__cpo5beginE,@object
	.size		_ZN40_INTERNAL_49ddc914_4_k_cu_2c60bffc_300014cuda3std3__45__cpo5beginE,(_ZN40_INTERNAL_49ddc914_4_k_cu_2c60bffc_300014cuda3std3__442_GLOBAL__N__49ddc914_4_k_cu_2c60bffc_300016ignoreE - _ZN40_INTERNAL_49ddc914_4_k_cu_2c60bffc_300014cuda3std3__45__cpo5beginE)
_ZN40_INTERNAL_49ddc914_4_k_cu_2c60bffc_300014cuda3std3__45__cpo5beginE:
	.zero		1
	.type		_ZN40_INTERNAL_49ddc914_4_k_cu_2c60bffc_300014cuda3std3__442_GLOBAL__N__49ddc914_4_k_cu_2c60bffc_300016ignoreE,@object
	.size		_ZN40_INTERNAL_49ddc914_4_k_cu_2c60bffc_300014cuda3std3__442_GLOBAL__N__49ddc914_4_k_cu_2c60bffc_300016ignoreE,(_ZN40_INTERNAL_49ddc914_4_k_cu_2c60bffc_300014cute7productE - _ZN40_INTERNAL_49ddc914_4_k_cu_2c60bffc_300014cuda3std3__442_GLOBAL__N__49ddc914_4_k_cu_2c60bffc_300016ignoreE)
_ZN40_INTERNAL_49ddc914_4_k_cu_2c60bffc_300014cuda3std3__442_GLOBAL__N__49ddc914_4_k_cu_2c60bffc_300016ignoreE:
	.zero		1
	.type		_ZN40_INTERNAL_49ddc914_4_k_cu_2c60bffc_300014cute7productE,@object
	.size		_ZN40_INTERNAL_49ddc914_4_k_cu_2c60bffc_300014cute7productE,(_ZN40_INTERNAL_49ddc914_4_k_cu_2c60bffc_300014cuda3std3__45__cpo3endE - _ZN40_INTERNAL_49ddc914_4_k_cu_2c60bffc_300014cute7productE)
_ZN40_INTERNAL_49ddc914_4_k_cu_2c60bffc_300014cute7productE:
	.zero		1
	.type		_ZN40_INTERNAL_49ddc914_4_k_cu_2c60bffc_300014cuda3std3__45__cpo3endE,@object
	.size		_ZN40_INTERNAL_49ddc914_4_k_cu_2c60bffc_300014cuda3std3__45__cpo3endE,(_ZN40_INTERNAL_49ddc914_4_k_cu_2c60bffc_300014cuda3std3__419piecewise_constructE - _ZN40_INTERNAL_49ddc914_4_k_cu_2c60bffc_300014cuda3std3__45__cpo3endE)
_ZN40_INTERNAL_49ddc914_4_k_cu_2c60bffc_300014cuda3std3__45__cpo3endE:
	.zero		1
	.type		_ZN40_INTERNAL_49ddc914_4_k_cu_2c60bffc_300014cuda3std3__419piecewise_constructE,@object
	.size		_ZN40_INTERNAL_49ddc914_4_k_cu_2c60bffc_300014cuda3std3__419piecewise_constructE,(_ZN40_INTERNAL_49ddc914_4_k_cu_2c60bffc_300014cuda3std3__45__cpo4cendE - _ZN40_INTERNAL_49ddc914_4_k_cu_2c60bffc_300014cuda3std3__419piecewise_constructE)
_ZN40_INTERNAL_49ddc914_4_k_cu_2c60bffc_300014cuda3std3__419piecewise_constructE:
	.zero		1
	.type		_ZN40_INTERNAL_49ddc914_4_k_cu_2c60bffc_300014cuda3std3__45__cpo4cendE,@object
	.size		_ZN40_INTERNAL_49ddc914_4_k_cu_2c60bffc_300014cuda3std3__45__cpo4cendE,(_ZN40_INTERNAL_49ddc914_4_k_cu_2c60bffc_300014cuda3std6ranges3__45__cpo4swapE - _ZN40_INTERNAL_49ddc914_4_k_cu_2c60bffc_300014cuda3std3__45__cpo4cendE)
_ZN40_INTERNAL_49ddc914_4_k_cu_2c60bffc_300014cuda3std3__45__cpo4cendE:
	.zero		1
	.type		_ZN40_INTERNAL_49ddc914_4_k_cu_2c60bffc_300014cuda3std6ranges3__45__cpo4swapE,@object
	.size		_ZN40_INTERNAL_49ddc914_4_k_cu_2c60bffc_300014cuda3std6ranges3__45__cpo4swapE,(.L_10 - _ZN40_INTERNAL_49ddc914_4_k_cu_2c60bffc_300014cuda3std6ranges3__45__cpo4swapE)
_ZN40_INTERNAL_49ddc914_4_k_cu_2c60bffc_300014cuda3std6ranges3__45__cpo4swapE:
	.zero		1
.L_10:


//--------------------- .nv.constant0._ZN7cutlass13device_kernelINS_4gemm6kernel13GemmUniversalIN4cute5tupleIJiiiiEEENS1_10collective13CollectiveMmaINS1_35MainloopSm100TmaUmmaWarpSpecializedILi17ELi2ELi4ENS5_IJNS4_1CILi2EEENSA_ILi1EEESC_EEEEENS5_IJNSA_ILi64EEENSA_ILi128EEESF_EEEaNS5_IJlSC_lEEEaSI_NS4_8TiledMMAINS4_8MMA_AtomIJNS4_15SM100_MMA_S8_SSIaaiLi64ELi128ELNS4_4UMMA5MajorE0ELSN_0ELNSM_8SaturateE0EEEEEENS4_6LayoutINS5_IJSC_SC_SC_EEENS5_IJNSA_ILi0EEEST_ST_EEEEENS5_IJNS4_10UnderscoreESW_SW_EEEEENS4_13SM90_TMA_LOADENS4_14ComposedLayoutINS4_7SwizzleILi2ELi4ELi3EEENS4_18smem_ptr_flag_bitsILi8EEENSR_INS5_IJNSA_ILi8EEESF_EEENS5_IJSF_SC_EEEEEEEvNS4_8identityENS4_23SM90_TMA_LOAD_MULTICASTES19_vS1A_EENS_8epilogue10collective18CollectiveEpilogueINS1D_23Sm100TmaWarpSpecializedILi2ELi2ELi32ELb0ELb0EEEJSH_NS5_IJNSR_ISF_SC_EES1I_EEEaSI_aSI_NS1D_6fusion15FusionCallbacksIS1H_NS1K_17LinearCombinationIaiaiLNS_15FloatRoundStyleE2EEESH_S1J_JEEENS4_5SM1004TMEM4LOAD26SM100_TMEM_LOAD_16dp32b32xESZ_S19_NS4_39AutoVectorizingCopyWithAssumedAlignmentILi128EEENS4_14SM90_TMA_STOREES19_S1V_S1V_EEEvvEEEEvNT_6ParamsE --------------------------
	.section	.nv.constant0._ZN7cutlass13device_kernelINS_4gemm6kernel13GemmUniversalIN4cute5tupleIJiiiiEEENS1_10collective13CollectiveMmaINS1_35MainloopSm100TmaUmmaWarpSpecializedILi17ELi2ELi4ENS5_IJNS4_1CILi2EEENSA_ILi1EEESC_EEEEENS5_IJNSA_ILi64EEENSA_ILi128EEESF_EEEaNS5_IJlSC_lEEEaSI_NS4_8TiledMMAINS4_8MMA_AtomIJNS4_15SM100_MMA_S8_SSIaaiLi64ELi128ELNS4_4UMMA5MajorE0ELSN_0ELNSM_8SaturateE0EEEEEENS4_6LayoutINS5_IJSC_SC_SC_EEENS5_IJNSA_ILi0EEEST_ST_EEEEENS5_IJNS4_10UnderscoreESW_SW_EEEEENS4_13SM90_TMA_LOADENS4_14ComposedLayoutINS4_7SwizzleILi2ELi4ELi3EEENS4_18smem_ptr_flag_bitsILi8EEENSR_INS5_IJNSA_ILi8EEESF_EEENS5_IJSF_SC_EEEEEEEvNS4_8identityENS4_23SM90_TMA_LOAD_MULTICASTES19_vS1A_EENS_8epilogue10collective18CollectiveEpilogueINS1D_23Sm100TmaWarpSpecializedILi2ELi2ELi32ELb0ELb0EEEJSH_NS5_IJNSR_ISF_SC_EES1I_EEEaSI_aSI_NS1D_6fusion15FusionCallbacksIS1H_NS1K_17LinearCombinationIaiaiLNS_15FloatRoundStyleE2EEESH_S1J_JEEENS4_5SM1004TMEM4LOAD26SM100_TMEM_LOAD_16dp32b32xESZ_S19_NS4_39AutoVectorizingCopyWithAssumedAlignmentILi128EEENS4_14SM90_TMA_STOREES19_S1V_S1V_EEEvvEEEEvNT_6ParamsE,"a",@progbits
	.sectionflags	@""
	.align	4
.nv.constant0._ZN7cutlass13device_kernelINS_4gemm6kernel13GemmUniversalIN4cute5tupleIJiiiiEEENS1_10collective13CollectiveMmaINS1_35MainloopSm100TmaUmmaWarpSpecializedILi17ELi2ELi4ENS5_IJNS4_1CILi2EEENSA_ILi1EEESC_EEEEENS5_IJNSA_ILi64EEENSA_ILi128EEESF_EEEaNS5_IJlSC_lEEEaSI_NS4_8TiledMMAINS4_8MMA_AtomIJNS4_15SM100_MMA_S8_SSIaaiLi64ELi128ELNS4_4UMMA5MajorE0ELSN_0ELNSM_8SaturateE0EEEEEENS4_6LayoutINS5_IJSC_SC_SC_EEENS5_IJNSA_ILi0EEEST_ST_EEEEENS5_IJNS4_10UnderscoreESW_SW_EEEEENS4_13SM90_TMA_LOADENS4_14ComposedLayoutINS4_7SwizzleILi2ELi4ELi3EEENS4_18smem_ptr_flag_bitsILi8EEENSR_INS5_IJNSA_ILi8EEESF_EEENS5_IJSF_SC_EEEEEEEvNS4_8identityENS4_23SM90_TMA_LOAD_MULTICASTES19_vS1A_EENS_8epilogue10collective18CollectiveEpilogueINS1D_23Sm100TmaWarpSpecializedILi2ELi2ELi32ELb0ELb0EEEJSH_NS5_IJNSR_ISF_SC_EES1I_EEEaSI_aSI_NS1D_6fusion15FusionCallbacksIS1H_NS1K_17LinearCombinationIaiaiLNS_15FloatRoundStyleE2EEESH_S1J_JEEENS4_5SM1004TMEM4LOAD26SM100_TMEM_LOAD_16dp32b32xESZ_S19_NS4_39AutoVectorizingCopyWithAssumedAlignmentILi128EEENS4_14SM90_TMA_STOREES19_S1V_S1V_EEEvvEEEEvNT_6ParamsE:
	.zero		2944


//--------------------- SYMBOLS --------------------------

	.type		.nv.reservedSmem.offset0,@object
	.size		.nv.reservedSmem.offset0,0x4
	.type		.nv.reservedSmem.cap,@object
	.size		.nv.reservedSmem.cap,0x4
	.type		__assertfail,@function
